//
// Generated by NVIDIA NVVM Compiler
//
// Compiler Build ID: CL-36424714
// Cuda compilation tools, release 13.0, V13.0.88
// Based on NVVM 20.0.0
//

.version 9.0
.target sm_100
.address_size 64

	// .globl	_Z5sobelPhS_jjj
.const .align 1 .b8 mask[50] = {255, 252, 250, 252, 255, 254, 248, 244, 248, 254, 0, 0, 0, 0, 0, 2, 8, 12, 8, 2, 1, 4, 6, 4, 1, 255, 254, 0, 2, 1, 252, 248, 0, 8, 4, 250, 244, 0, 12, 6, 252, 248, 0, 8, 4, 255, 254, 0, 2, 1};
.extern .shared .align 16 .b8 shared[];

.visible .entry _Z5sobelPhS_jjj(
	.param .u64 .ptr .align 1 _Z5sobelPhS_jjj_param_0,
	.param .u64 .ptr .align 1 _Z5sobelPhS_jjj_param_1,
	.param .u32 _Z5sobelPhS_jjj_param_2,
	.param .u32 _Z5sobelPhS_jjj_param_3,
	.param .u32 _Z5sobelPhS_jjj_param_4
)
{
	.reg .pred 	%p<185>;
	.reg .b16 	%rs<76>;
	.reg .b32 	%r<702>;
	.reg .b32 	%f<612>;
	.reg .b64 	%rd<161>;

	ld.param.u64 	%rd3, [_Z5sobelPhS_jjj_param_0];
	ld.param.u64 	%rd2, [_Z5sobelPhS_jjj_param_1];
	ld.param.u32 	%r26, [_Z5sobelPhS_jjj_param_2];
	ld.param.u32 	%r27, [_Z5sobelPhS_jjj_param_3];
	ld.param.u32 	%r28, [_Z5sobelPhS_jjj_param_4];
	cvta.to.global.u64 	%rd1, %rd3;
	mov.u32 	%r29, %ctaid.x;
	shl.b32 	%r30, %r29, 7;
	mov.u32 	%r1, %tid.x;
	add.s32 	%r2, %r30, %r1;
	setp.lt.s32 	%p10, %r2, 0;
	setp.ge.s32 	%p11, %r2, %r27;
	or.pred  	%p12, %p10, %p11;
	@%p12 bra 	$L__BB0_164;
	mov.u32 	%r3, %ctaid.y;
	setp.eq.s32 	%p13, %r1, 127;
	@%p13 bra 	$L__BB0_28;
	setp.ne.s32 	%p14, %r1, 0;
	@%p14 bra 	$L__BB0_53;
	setp.eq.s32 	%p34, %r2, 0;
	setp.gt.s32 	%p35, %r2, %r27;
	or.pred  	%p1, %p34, %p35;
	add.s32 	%r4, %r2, -1;
	add.s32 	%r5, %r2, -2;
	setp.lt.u32 	%p36, %r2, 2;
	setp.ge.s32 	%p37, %r5, %r27;
	or.pred  	%p2, %p36, %p37;
	add.s32 	%r6, %r3, -2;
	add.s32 	%r7, %r3, 1;
	add.s32 	%r8, %r3, 2;
	setp.lt.u32 	%p38, %r3, 2;
	setp.ge.s32 	%p39, %r6, %r26;
	or.pred  	%p40, %p38, %p39;
	@%p40 bra 	$L__BB0_8;
	@%p1 bra 	$L__BB0_6;
	mad.lo.s32 	%r93, %r6, %r27, %r4;
	mul.lo.s32 	%r94, %r93, %r28;
	add.s32 	%r95, %r94, 2;
	cvt.u64.u32 	%rd64, %r95;
	add.s64 	%rd65, %rd1, %rd64;
	ld.global.u8 	%rs31, [%rd65];
	mov.u32 	%r96, shared;
	add.s32 	%r97, %r96, %r28;
	st.shared.u8 	[%r97+2], %rs31;
	add.s32 	%r98, %r94, 1;
	cvt.u64.u32 	%rd66, %r98;
	add.s64 	%rd67, %rd1, %rd66;
	ld.global.u8 	%rs32, [%rd67];
	st.shared.u8 	[%r97+1], %rs32;
	cvt.u64.u32 	%rd68, %r94;
	add.s64 	%rd69, %rd1, %rd68;
	ld.global.u8 	%rs33, [%rd69];
	st.shared.u8 	[%r97], %rs33;
$L__BB0_6:
	@%p2 bra 	$L__BB0_8;
	mad.lo.s32 	%r99, %r6, %r27, %r5;
	mul.lo.s32 	%r100, %r99, %r28;
	add.s32 	%r101, %r100, 2;
	cvt.u64.u32 	%rd70, %r101;
	add.s64 	%rd71, %rd1, %rd70;
	ld.global.u8 	%rs34, [%rd71];
	st.shared.u8 	[shared+2], %rs34;
	add.s32 	%r102, %r100, 1;
	cvt.u64.u32 	%rd72, %r102;
	add.s64 	%rd73, %rd1, %rd72;
	ld.global.u8 	%rs35, [%rd73];
	cvt.u64.u32 	%rd74, %r100;
	add.s64 	%rd75, %rd1, %rd74;
	ld.global.u8 	%rs36, [%rd75];
	st.shared.v2.u8 	[shared], {%rs36, %rs35};
$L__BB0_8:
	add.s32 	%r9, %r3, -1;
	setp.eq.s32 	%p41, %r3, 0;
	setp.gt.s32 	%p42, %r3, %r26;
	or.pred  	%p43, %p41, %p42;
	@%p43 bra 	$L__BB0_13;
	@%p1 bra 	$L__BB0_11;
	mad.lo.s32 	%r103, %r9, %r27, %r4;
	mul.lo.s32 	%r104, %r103, %r28;
	add.s32 	%r105, %r104, 2;
	cvt.u64.u32 	%rd76, %r105;
	add.s64 	%rd77, %rd1, %rd76;
	ld.global.u8 	%rs37, [%rd77];
	mov.u32 	%r106, shared;
	mad.lo.s32 	%r107, %r28, 133, %r106;
	st.shared.u8 	[%r107+2], %rs37;
	add.s32 	%r108, %r104, 1;
	cvt.u64.u32 	%rd78, %r108;
	add.s64 	%rd79, %rd1, %rd78;
	ld.global.u8 	%rs38, [%rd79];
	st.shared.u8 	[%r107+1], %rs38;
	cvt.u64.u32 	%rd80, %r104;
	add.s64 	%rd81, %rd1, %rd80;
	ld.global.u8 	%rs39, [%rd81];
	st.shared.u8 	[%r107], %rs39;
$L__BB0_11:
	@%p2 bra 	$L__BB0_13;
	mad.lo.s32 	%r109, %r9, %r27, %r5;
	mul.lo.s32 	%r110, %r109, %r28;
	add.s32 	%r111, %r110, 2;
	cvt.u64.u32 	%rd82, %r111;
	add.s64 	%rd83, %rd1, %rd82;
	ld.global.u8 	%rs40, [%rd83];
	mov.u32 	%r112, shared;
	mad.lo.s32 	%r113, %r28, 132, %r112;
	st.shared.u8 	[%r113+2], %rs40;
	add.s32 	%r114, %r110, 1;
	cvt.u64.u32 	%rd84, %r114;
	add.s64 	%rd85, %rd1, %rd84;
	ld.global.u8 	%rs41, [%rd85];
	cvt.u64.u32 	%rd86, %r110;
	add.s64 	%rd87, %rd1, %rd86;
	ld.global.u8 	%rs42, [%rd87];
	st.shared.v2.u8 	[%r113], {%rs42, %rs41};
$L__BB0_13:
	setp.ge.s32 	%p44, %r3, %r26;
	@%p44 bra 	$L__BB0_18;
	@%p1 bra 	$L__BB0_16;
	mad.lo.s32 	%r115, %r3, %r27, %r4;
	mul.lo.s32 	%r116, %r115, %r28;
	add.s32 	%r117, %r116, 2;
	cvt.u64.u32 	%rd88, %r117;
	add.s64 	%rd89, %rd1, %rd88;
	ld.global.u8 	%rs43, [%rd89];
	mov.u32 	%r118, shared;
	mad.lo.s32 	%r119, %r28, 265, %r118;
	st.shared.u8 	[%r119+2], %rs43;
	add.s32 	%r120, %r116, 1;
	cvt.u64.u32 	%rd90, %r120;
	add.s64 	%rd91, %rd1, %rd90;
	ld.global.u8 	%rs44, [%rd91];
	st.shared.u8 	[%r119+1], %rs44;
	cvt.u64.u32 	%rd92, %r116;
	add.s64 	%rd93, %rd1, %rd92;
	ld.global.u8 	%rs45, [%rd93];
	st.shared.u8 	[%r119], %rs45;
$L__BB0_16:
	@%p2 bra 	$L__BB0_18;
	mad.lo.s32 	%r121, %r3, %r27, %r5;
	mul.lo.s32 	%r122, %r121, %r28;
	add.s32 	%r123, %r122, 2;
	cvt.u64.u32 	%rd94, %r123;
	add.s64 	%rd95, %rd1, %rd94;
	ld.global.u8 	%rs46, [%rd95];
	mov.u32 	%r124, shared;
	mad.lo.s32 	%r125, %r28, 264, %r124;
	st.shared.u8 	[%r125+2], %rs46;
	add.s32 	%r126, %r122, 1;
	cvt.u64.u32 	%rd96, %r126;
	add.s64 	%rd97, %rd1, %rd96;
	ld.global.u8 	%rs47, [%rd97];
	cvt.u64.u32 	%rd98, %r122;
	add.s64 	%rd99, %rd1, %rd98;
	ld.global.u8 	%rs48, [%rd99];
	st.shared.v2.u8 	[%r125], {%rs48, %rs47};
$L__BB0_18:
	setp.ge.s32 	%p45, %r7, %r26;
	@%p45 bra 	$L__BB0_23;
	@%p1 bra 	$L__BB0_21;
	mad.lo.s32 	%r127, %r7, %r27, %r4;
	mul.lo.s32 	%r128, %r127, %r28;
	add.s32 	%r129, %r128, 2;
	cvt.u64.u32 	%rd100, %r129;
	add.s64 	%rd101, %rd1, %rd100;
	ld.global.u8 	%rs49, [%rd101];
	mov.u32 	%r130, shared;
	mad.lo.s32 	%r131, %r28, 397, %r130;
	st.shared.u8 	[%r131+2], %rs49;
	add.s32 	%r132, %r128, 1;
	cvt.u64.u32 	%rd102, %r132;
	add.s64 	%rd103, %rd1, %rd102;
	ld.global.u8 	%rs50, [%rd103];
	st.shared.u8 	[%r131+1], %rs50;
	cvt.u64.u32 	%rd104, %r128;
	add.s64 	%rd105, %rd1, %rd104;
	ld.global.u8 	%rs51, [%rd105];
	st.shared.u8 	[%r131], %rs51;
$L__BB0_21:
	@%p2 bra 	$L__BB0_23;
	mad.lo.s32 	%r133, %r7, %r27, %r5;
	mul.lo.s32 	%r134, %r133, %r28;
	add.s32 	%r135, %r134, 2;
	cvt.u64.u32 	%rd106, %r135;
	add.s64 	%rd107, %rd1, %rd106;
	ld.global.u8 	%rs52, [%rd107];
	mov.u32 	%r136, shared;
	mad.lo.s32 	%r137, %r28, 396, %r136;
	st.shared.u8 	[%r137+2], %rs52;
	add.s32 	%r138, %r134, 1;
	cvt.u64.u32 	%rd108, %r138;
	add.s64 	%rd109, %rd1, %rd108;
	ld.global.u8 	%rs53, [%rd109];
	cvt.u64.u32 	%rd110, %r134;
	add.s64 	%rd111, %rd1, %rd110;
	ld.global.u8 	%rs54, [%rd111];
	st.shared.v2.u8 	[%r137], {%rs54, %rs53};
$L__BB0_23:
	setp.ge.s32 	%p46, %r8, %r26;
	@%p46 bra 	$L__BB0_53;
	@%p1 bra 	$L__BB0_26;
	mad.lo.s32 	%r139, %r8, %r27, %r4;
	mul.lo.s32 	%r140, %r139, %r28;
	add.s32 	%r141, %r140, 2;
	cvt.u64.u32 	%rd112, %r141;
	add.s64 	%rd113, %rd1, %rd112;
	ld.global.u8 	%rs55, [%rd113];
	mov.u32 	%r142, shared;
	mad.lo.s32 	%r143, %r28, 529, %r142;
	st.shared.u8 	[%r143+2], %rs55;
	add.s32 	%r144, %r140, 1;
	cvt.u64.u32 	%rd114, %r144;
	add.s64 	%rd115, %rd1, %rd114;
	ld.global.u8 	%rs56, [%rd115];
	st.shared.u8 	[%r143+1], %rs56;
	cvt.u64.u32 	%rd116, %r140;
	add.s64 	%rd117, %rd1, %rd116;
	ld.global.u8 	%rs57, [%rd117];
	st.shared.u8 	[%r143], %rs57;
$L__BB0_26:
	@%p2 bra 	$L__BB0_53;
	mad.lo.s32 	%r145, %r8, %r27, %r5;
	mul.lo.s32 	%r146, %r145, %r28;
	add.s32 	%r147, %r146, 2;
	cvt.u64.u32 	%rd118, %r147;
	add.s64 	%rd119, %rd1, %rd118;
	ld.global.u8 	%rs58, [%rd119];
	mov.u32 	%r148, shared;
	mad.lo.s32 	%r149, %r28, 528, %r148;
	st.shared.u8 	[%r149+2], %rs58;
	add.s32 	%r150, %r146, 1;
	cvt.u64.u32 	%rd120, %r150;
	add.s64 	%rd121, %rd1, %rd120;
	ld.global.u8 	%rs59, [%rd121];
	cvt.u64.u32 	%rd122, %r146;
	add.s64 	%rd123, %rd1, %rd122;
	ld.global.u8 	%rs60, [%rd123];
	st.shared.v2.u8 	[%r149], {%rs60, %rs59};
	bra.uni 	$L__BB0_53;
$L__BB0_28:
	add.s32 	%r10, %r2, 1;
	add.s32 	%r11, %r2, 2;
	add.s32 	%r12, %r3, -2;
	add.s32 	%r13, %r3, 1;
	add.s32 	%r14, %r3, 2;
	setp.lt.u32 	%p15, %r3, 2;
	setp.ge.s32 	%p16, %r12, %r26;
	or.pred  	%p17, %p15, %p16;
	@%p17 bra 	$L__BB0_33;
	setp.ge.s32 	%p18, %r10, %r27;
	@%p18 bra 	$L__BB0_31;
	mad.lo.s32 	%r32, %r12, %r27, %r10;
	mul.lo.s32 	%r33, %r32, %r28;
	add.s32 	%r34, %r33, 2;
	cvt.u64.u32 	%rd4, %r34;
	add.s64 	%rd5, %rd1, %rd4;
	ld.global.u8 	%rs1, [%rd5];
	mov.u32 	%r35, shared;
	mad.lo.s32 	%r36, %r28, 130, %r35;
	st.shared.u8 	[%r36+2], %rs1;
	add.s32 	%r37, %r33, 1;
	cvt.u64.u32 	%rd6, %r37;
	add.s64 	%rd7, %rd1, %rd6;
	ld.global.u8 	%rs2, [%rd7];
	cvt.u64.u32 	%rd8, %r33;
	add.s64 	%rd9, %rd1, %rd8;
	ld.global.u8 	%rs3, [%rd9];
	st.shared.v2.u8 	[%r36], {%rs3, %rs2};
$L__BB0_31:
	setp.ge.s32 	%p19, %r11, %r27;
	@%p19 bra 	$L__BB0_33;
	mad.lo.s32 	%r38, %r12, %r27, %r11;
	mul.lo.s32 	%r39, %r38, %r28;
	add.s32 	%r40, %r39, 2;
	cvt.u64.u32 	%rd10, %r40;
	add.s64 	%rd11, %rd1, %rd10;
	ld.global.u8 	%rs4, [%rd11];
	mov.u32 	%r41, shared;
	mad.lo.s32 	%r42, %r28, 131, %r41;
	st.shared.u8 	[%r42+2], %rs4;
	add.s32 	%r43, %r39, 1;
	cvt.u64.u32 	%rd12, %r43;
	add.s64 	%rd13, %rd1, %rd12;
	ld.global.u8 	%rs5, [%rd13];
	st.shared.u8 	[%r42+1], %rs5;
	cvt.u64.u32 	%rd14, %r39;
	add.s64 	%rd15, %rd1, %rd14;
	ld.global.u8 	%rs6, [%rd15];
	st.shared.u8 	[%r42], %rs6;
$L__BB0_33:
	add.s32 	%r15, %r3, -1;
	setp.eq.s32 	%p20, %r3, 0;
	setp.gt.s32 	%p21, %r3, %r26;
	or.pred  	%p22, %p20, %p21;
	@%p22 bra 	$L__BB0_38;
	setp.ge.s32 	%p23, %r10, %r27;
	@%p23 bra 	$L__BB0_36;
	mad.lo.s32 	%r44, %r15, %r27, %r10;
	mul.lo.s32 	%r45, %r44, %r28;
	add.s32 	%r46, %r45, 2;
	cvt.u64.u32 	%rd16, %r46;
	add.s64 	%rd17, %rd1, %rd16;
	ld.global.u8 	%rs7, [%rd17];
	mov.u32 	%r47, shared;
	mad.lo.s32 	%r48, %r28, 262, %r47;
	st.shared.u8 	[%r48+2], %rs7;
	add.s32 	%r49, %r45, 1;
	cvt.u64.u32 	%rd18, %r49;
	add.s64 	%rd19, %rd1, %rd18;
	ld.global.u8 	%rs8, [%rd19];
	cvt.u64.u32 	%rd20, %r45;
	add.s64 	%rd21, %rd1, %rd20;
	ld.global.u8 	%rs9, [%rd21];
	st.shared.v2.u8 	[%r48], {%rs9, %rs8};
$L__BB0_36:
	setp.ge.s32 	%p24, %r11, %r27;
	@%p24 bra 	$L__BB0_38;
	mad.lo.s32 	%r50, %r15, %r27, %r11;
	mul.lo.s32 	%r51, %r50, %r28;
	add.s32 	%r52, %r51, 2;
	cvt.u64.u32 	%rd22, %r52;
	add.s64 	%rd23, %rd1, %rd22;
	ld.global.u8 	%rs10, [%rd23];
	mov.u32 	%r53, shared;
	mad.lo.s32 	%r54, %r28, 263, %r53;
	st.shared.u8 	[%r54+2], %rs10;
	add.s32 	%r55, %r51, 1;
	cvt.u64.u32 	%rd24, %r55;
	add.s64 	%rd25, %rd1, %rd24;
	ld.global.u8 	%rs11, [%rd25];
	st.shared.u8 	[%r54+1], %rs11;
	cvt.u64.u32 	%rd26, %r51;
	add.s64 	%rd27, %rd1, %rd26;
	ld.global.u8 	%rs12, [%rd27];
	st.shared.u8 	[%r54], %rs12;
$L__BB0_38:
	setp.ge.s32 	%p25, %r3, %r26;
	@%p25 bra 	$L__BB0_43;
	setp.ge.s32 	%p26, %r10, %r27;
	@%p26 bra 	$L__BB0_41;
	mad.lo.s32 	%r56, %r3, %r27, %r10;
	mul.lo.s32 	%r57, %r56, %r28;
	add.s32 	%r58, %r57, 2;
	cvt.u64.u32 	%rd28, %r58;
	add.s64 	%rd29, %rd1, %rd28;
	ld.global.u8 	%rs13, [%rd29];
	mov.u32 	%r59, shared;
	mad.lo.s32 	%r60, %r28, 394, %r59;
	st.shared.u8 	[%r60+2], %rs13;
	add.s32 	%r61, %r57, 1;
	cvt.u64.u32 	%rd30, %r61;
	add.s64 	%rd31, %rd1, %rd30;
	ld.global.u8 	%rs14, [%rd31];
	cvt.u64.u32 	%rd32, %r57;
	add.s64 	%rd33, %rd1, %rd32;
	ld.global.u8 	%rs15, [%rd33];
	st.shared.v2.u8 	[%r60], {%rs15, %rs14};
$L__BB0_41:
	setp.ge.s32 	%p27, %r11, %r27;
	@%p27 bra 	$L__BB0_43;
	mad.lo.s32 	%r62, %r3, %r27, %r11;
	mul.lo.s32 	%r63, %r62, %r28;
	add.s32 	%r64, %r63, 2;
	cvt.u64.u32 	%rd34, %r64;
	add.s64 	%rd35, %rd1, %rd34;
	ld.global.u8 	%rs16, [%rd35];
	mov.u32 	%r65, shared;
	mad.lo.s32 	%r66, %r28, 395, %r65;
	st.shared.u8 	[%r66+2], %rs16;
	add.s32 	%r67, %r63, 1;
	cvt.u64.u32 	%rd36, %r67;
	add.s64 	%rd37, %rd1, %rd36;
	ld.global.u8 	%rs17, [%rd37];
	st.shared.u8 	[%r66+1], %rs17;
	cvt.u64.u32 	%rd38, %r63;
	add.s64 	%rd39, %rd1, %rd38;
	ld.global.u8 	%rs18, [%rd39];
	st.shared.u8 	[%r66], %rs18;
$L__BB0_43:
	setp.ge.s32 	%p28, %r13, %r26;
	@%p28 bra 	$L__BB0_48;
	setp.ge.s32 	%p29, %r10, %r27;
	@%p29 bra 	$L__BB0_46;
	mad.lo.s32 	%r68, %r13, %r27, %r10;
	mul.lo.s32 	%r69, %r68, %r28;
	add.s32 	%r70, %r69, 2;
	cvt.u64.u32 	%rd40, %r70;
	add.s64 	%rd41, %rd1, %rd40;
	ld.global.u8 	%rs19, [%rd41];
	mov.u32 	%r71, shared;
	mad.lo.s32 	%r72, %r28, 526, %r71;
	st.shared.u8 	[%r72+2], %rs19;
	add.s32 	%r73, %r69, 1;
	cvt.u64.u32 	%rd42, %r73;
	add.s64 	%rd43, %rd1, %rd42;
	ld.global.u8 	%rs20, [%rd43];
	cvt.u64.u32 	%rd44, %r69;
	add.s64 	%rd45, %rd1, %rd44;
	ld.global.u8 	%rs21, [%rd45];
	st.shared.v2.u8 	[%r72], {%rs21, %rs20};
$L__BB0_46:
	setp.ge.s32 	%p30, %r11, %r27;
	@%p30 bra 	$L__BB0_48;
	mad.lo.s32 	%r74, %r13, %r27, %r11;
	mul.lo.s32 	%r75, %r74, %r28;
	add.s32 	%r76, %r75, 2;
	cvt.u64.u32 	%rd46, %r76;
	add.s64 	%rd47, %rd1, %rd46;
	ld.global.u8 	%rs22, [%rd47];
	mov.u32 	%r77, shared;
	mad.lo.s32 	%r78, %r28, 527, %r77;
	st.shared.u8 	[%r78+2], %rs22;
	add.s32 	%r79, %r75, 1;
	cvt.u64.u32 	%rd48, %r79;
	add.s64 	%rd49, %rd1, %rd48;
	ld.global.u8 	%rs23, [%rd49];
	st.shared.u8 	[%r78+1], %rs23;
	cvt.u64.u32 	%rd50, %r75;
	add.s64 	%rd51, %rd1, %rd50;
	ld.global.u8 	%rs24, [%rd51];
	st.shared.u8 	[%r78], %rs24;
$L__BB0_48:
	setp.ge.s32 	%p31, %r14, %r26;
	@%p31 bra 	$L__BB0_53;
	setp.ge.s32 	%p32, %r10, %r27;
	@%p32 bra 	$L__BB0_51;
	mad.lo.s32 	%r80, %r14, %r27, %r10;
	mul.lo.s32 	%r81, %r80, %r28;
	add.s32 	%r82, %r81, 2;
	cvt.u64.u32 	%rd52, %r82;
	add.s64 	%rd53, %rd1, %rd52;
	ld.global.u8 	%rs25, [%rd53];
	mov.u32 	%r83, shared;
	mad.lo.s32 	%r84, %r28, 658, %r83;
	st.shared.u8 	[%r84+2], %rs25;
	add.s32 	%r85, %r81, 1;
	cvt.u64.u32 	%rd54, %r85;
	add.s64 	%rd55, %rd1, %rd54;
	ld.global.u8 	%rs26, [%rd55];
	cvt.u64.u32 	%rd56, %r81;
	add.s64 	%rd57, %rd1, %rd56;
	ld.global.u8 	%rs27, [%rd57];
	st.shared.v2.u8 	[%r84], {%rs27, %rs26};
$L__BB0_51:
	setp.ge.s32 	%p33, %r11, %r27;
	@%p33 bra 	$L__BB0_53;
	mad.lo.s32 	%r86, %r14, %r27, %r11;
	mul.lo.s32 	%r87, %r86, %r28;
	add.s32 	%r88, %r87, 2;
	cvt.u64.u32 	%rd58, %r88;
	add.s64 	%rd59, %rd1, %rd58;
	ld.global.u8 	%rs28, [%rd59];
	mov.u32 	%r89, shared;
	mad.lo.s32 	%r90, %r28, 659, %r89;
	st.shared.u8 	[%r90+2], %rs28;
	add.s32 	%r91, %r87, 1;
	cvt.u64.u32 	%rd60, %r91;
	add.s64 	%rd61, %rd1, %rd60;
	ld.global.u8 	%rs29, [%rd61];
	st.shared.u8 	[%r90+1], %rs29;
	cvt.u64.u32 	%rd62, %r87;
	add.s64 	%rd63, %rd1, %rd62;
	ld.global.u8 	%rs30, [%rd63];
	st.shared.u8 	[%r90], %rs30;
$L__BB0_53:
	add.s32 	%r16, %r3, -2;
	add.s32 	%r17, %r3, 1;
	add.s32 	%r18, %r3, 2;
	setp.lt.u32 	%p47, %r3, 2;
	setp.ge.s32 	%p48, %r16, %r26;
	or.pred  	%p49, %p47, %p48;
	@%p49 bra 	$L__BB0_55;
	add.s32 	%r152, %r1, 2;
	mad.lo.s32 	%r153, %r16, %r27, %r2;
	mul.lo.s32 	%r154, %r153, %r28;
	add.s32 	%r155, %r154, 2;
	cvt.u64.u32 	%rd124, %r155;
	add.s64 	%rd125, %rd1, %rd124;
	ld.global.u8 	%rs61, [%rd125];
	mov.u32 	%r156, shared;
	mad.lo.s32 	%r157, %r152, %r28, %r156;
	st.shared.u8 	[%r157+2], %rs61;
	add.s32 	%r158, %r154, 1;
	cvt.u64.u32 	%rd126, %r158;
	add.s64 	%rd127, %rd1, %rd126;
	ld.global.u8 	%rs62, [%rd127];
	st.shared.u8 	[%r157+1], %rs62;
	cvt.u64.u32 	%rd128, %r154;
	add.s64 	%rd129, %rd1, %rd128;
	ld.global.u8 	%rs63, [%rd129];
	st.shared.u8 	[%r157], %rs63;
$L__BB0_55:
	setp.eq.s32 	%p50, %r3, 0;
	setp.gt.s32 	%p51, %r3, %r26;
	or.pred  	%p3, %p50, %p51;
	@%p3 bra 	$L__BB0_57;
	add.s32 	%r159, %r3, -1;
	mad.lo.s32 	%r160, %r159, %r27, %r2;
	mul.lo.s32 	%r161, %r160, %r28;
	add.s32 	%r162, %r161, 2;
	cvt.u64.u32 	%rd130, %r162;
	add.s64 	%rd131, %rd1, %rd130;
	ld.global.u8 	%rs64, [%rd131];
	add.s32 	%r163, %r1, 134;
	mov.u32 	%r164, shared;
	mad.lo.s32 	%r165, %r163, %r28, %r164;
	st.shared.u8 	[%r165+2], %rs64;
	add.s32 	%r166, %r161, 1;
	cvt.u64.u32 	%rd132, %r166;
	add.s64 	%rd133, %rd1, %rd132;
	ld.global.u8 	%rs65, [%rd133];
	st.shared.u8 	[%r165+1], %rs65;
	cvt.u64.u32 	%rd134, %r161;
	add.s64 	%rd135, %rd1, %rd134;
	ld.global.u8 	%rs66, [%rd135];
	st.shared.u8 	[%r165], %rs66;
$L__BB0_57:
	setp.ge.s32 	%p52, %r3, %r26;
	@%p52 bra 	$L__BB0_59;
	mad.lo.s32 	%r167, %r3, %r27, %r2;
	mul.lo.s32 	%r168, %r167, %r28;
	add.s32 	%r169, %r168, 2;
	cvt.u64.u32 	%rd136, %r169;
	add.s64 	%rd137, %rd1, %rd136;
	ld.global.u8 	%rs67, [%rd137];
	add.s32 	%r170, %r1, 266;
	mov.u32 	%r171, shared;
	mad.lo.s32 	%r172, %r170, %r28, %r171;
	st.shared.u8 	[%r172+2], %rs67;
	add.s32 	%r173, %r168, 1;
	cvt.u64.u32 	%rd138, %r173;
	add.s64 	%rd139, %rd1, %rd138;
	ld.global.u8 	%rs68, [%rd139];
	st.shared.u8 	[%r172+1], %rs68;
	cvt.u64.u32 	%rd140, %r168;
	add.s64 	%rd141, %rd1, %rd140;
	ld.global.u8 	%rs69, [%rd141];
	st.shared.u8 	[%r172], %rs69;
$L__BB0_59:
	setp.ge.s32 	%p53, %r17, %r26;
	@%p53 bra 	$L__BB0_61;
	mad.lo.s32 	%r174, %r17, %r27, %r2;
	mul.lo.s32 	%r175, %r174, %r28;
	add.s32 	%r176, %r175, 2;
	cvt.u64.u32 	%rd142, %r176;
	add.s64 	%rd143, %rd1, %rd142;
	ld.global.u8 	%rs70, [%rd143];
	add.s32 	%r177, %r1, 398;
	mov.u32 	%r178, shared;
	mad.lo.s32 	%r179, %r177, %r28, %r178;
	st.shared.u8 	[%r179+2], %rs70;
	add.s32 	%r180, %r175, 1;
	cvt.u64.u32 	%rd144, %r180;
	add.s64 	%rd145, %rd1, %rd144;
	ld.global.u8 	%rs71, [%rd145];
	st.shared.u8 	[%r179+1], %rs71;
	cvt.u64.u32 	%rd146, %r175;
	add.s64 	%rd147, %rd1, %rd146;
	ld.global.u8 	%rs72, [%rd147];
	st.shared.u8 	[%r179], %rs72;
$L__BB0_61:
	setp.ge.s32 	%p54, %r18, %r26;
	@%p54 bra 	$L__BB0_63;
	mad.lo.s32 	%r181, %r18, %r27, %r2;
	mul.lo.s32 	%r182, %r181, %r28;
	add.s32 	%r183, %r182, 2;
	cvt.u64.u32 	%rd148, %r183;
	add.s64 	%rd149, %rd1, %rd148;
	ld.global.u8 	%rs73, [%rd149];
	add.s32 	%r184, %r1, 530;
	mov.u32 	%r185, shared;
	mad.lo.s32 	%r186, %r184, %r28, %r185;
	st.shared.u8 	[%r186+2], %rs73;
	add.s32 	%r187, %r182, 1;
	cvt.u64.u32 	%rd150, %r187;
	add.s64 	%rd151, %rd1, %rd150;
	ld.global.u8 	%rs74, [%rd151];
	st.shared.u8 	[%r186+1], %rs74;
	cvt.u64.u32 	%rd152, %r182;
	add.s64 	%rd153, %rd1, %rd152;
	ld.global.u8 	%rs75, [%rd153];
	st.shared.u8 	[%r186], %rs75;
$L__BB0_63:
	setp.ge.s32 	%p55, %r16, %r26;
	setp.lt.u32 	%p56, %r3, 2;
	bar.sync 	0;
	add.s32 	%r19, %r1, 266;
	or.pred  	%p4, %p56, %p55;
	add.s32 	%r20, %r1, 2;
	add.s32 	%r188, %r2, -2;
	setp.lt.u32 	%p58, %r2, 2;
	setp.ge.s32 	%p59, %r188, %r27;
	or.pred  	%p5, %p58, %p59;
	or.pred  	%p60, %p5, %p4;
	mov.f32 	%f465, 0f00000000;
	mov.f32 	%f466, %f465;
	mov.f32 	%f467, %f465;
	@%p60 bra 	$L__BB0_65;
	mov.u32 	%r189, shared;
	mad.lo.s32 	%r190, %r1, %r28, %r189;
	ld.shared.u8 	%r191, [%r190+2];
	ld.shared.u8 	%r192, [%r190+1];
	ld.shared.u8 	%r193, [%r190];
	ld.const.s8 	%r194, [mask];
	mul.lo.s32 	%r195, %r194, %r191;
	cvt.rn.f32.s32 	%f465, %r195;
	mul.lo.s32 	%r196, %r194, %r192;
	cvt.rn.f32.s32 	%f466, %r196;
	mul.lo.s32 	%r197, %r194, %r193;
	cvt.rn.f32.s32 	%f467, %r197;
$L__BB0_65:
	setp.eq.s32 	%p61, %r2, 0;
	setp.gt.s32 	%p62, %r2, %r27;
	or.pred  	%p6, %p61, %p62;
	or.pred  	%p63, %p6, %p4;
	@%p63 bra 	$L__BB0_67;
	mad.lo.s32 	%r198, %r28, %r1, %r28;
	mov.u32 	%r199, shared;
	add.s32 	%r200, %r199, %r198;
	ld.shared.u8 	%r201, [%r200+2];
	ld.shared.u8 	%r202, [%r200+1];
	ld.shared.u8 	%r203, [%r200];
	ld.const.s8 	%r204, [mask+5];
	mul.lo.s32 	%r205, %r204, %r201;
	cvt.rn.f32.s32 	%f302, %r205;
	add.f32 	%f465, %f465, %f302;
	mul.lo.s32 	%r206, %r204, %r202;
	cvt.rn.f32.s32 	%f303, %r206;
	add.f32 	%f466, %f466, %f303;
	mul.lo.s32 	%r207, %r204, %r203;
	cvt.rn.f32.s32 	%f304, %r207;
	add.f32 	%f467, %f467, %f304;
$L__BB0_67:
	@%p4 bra 	$L__BB0_69;
	mov.u32 	%r208, shared;
	mad.lo.s32 	%r209, %r20, %r28, %r208;
	ld.shared.u8 	%r210, [%r209+2];
	ld.shared.u8 	%r211, [%r209+1];
	ld.shared.u8 	%r212, [%r209];
	ld.const.s8 	%r213, [mask+10];
	mul.lo.s32 	%r214, %r213, %r210;
	cvt.rn.f32.s32 	%f305, %r214;
	add.f32 	%f465, %f465, %f305;
	mul.lo.s32 	%r215, %r213, %r211;
	cvt.rn.f32.s32 	%f306, %r215;
	add.f32 	%f466, %f466, %f306;
	mul.lo.s32 	%r216, %r213, %r212;
	cvt.rn.f32.s32 	%f307, %r216;
	add.f32 	%f467, %f467, %f307;
$L__BB0_69:
	add.s32 	%r21, %r2, 1;
	setp.ge.s32 	%p64, %r21, %r27;
	or.pred  	%p65, %p64, %p4;
	@%p65 bra 	$L__BB0_71;
	add.s32 	%r217, %r1, 3;
	mov.u32 	%r218, shared;
	mad.lo.s32 	%r219, %r217, %r28, %r218;
	ld.shared.u8 	%r220, [%r219+2];
	ld.shared.u8 	%r221, [%r219+1];
	ld.shared.u8 	%r222, [%r219];
	ld.const.s8 	%r223, [mask+15];
	mul.lo.s32 	%r224, %r223, %r220;
	cvt.rn.f32.s32 	%f308, %r224;
	add.f32 	%f465, %f465, %f308;
	mul.lo.s32 	%r225, %r223, %r221;
	cvt.rn.f32.s32 	%f309, %r225;
	add.f32 	%f466, %f466, %f309;
	mul.lo.s32 	%r226, %r223, %r222;
	cvt.rn.f32.s32 	%f310, %r226;
	add.f32 	%f467, %f467, %f310;
$L__BB0_71:
	add.s32 	%r22, %r2, 2;
	setp.ge.s32 	%p66, %r22, %r27;
	or.pred  	%p67, %p66, %p4;
	@%p67 bra 	$L__BB0_73;
	add.s32 	%r227, %r1, 4;
	mov.u32 	%r228, shared;
	mad.lo.s32 	%r229, %r227, %r28, %r228;
	ld.shared.u8 	%r230, [%r229+2];
	ld.shared.u8 	%r231, [%r229+1];
	ld.shared.u8 	%r232, [%r229];
	ld.const.s8 	%r233, [mask+20];
	mul.lo.s32 	%r234, %r233, %r230;
	cvt.rn.f32.s32 	%f311, %r234;
	add.f32 	%f465, %f465, %f311;
	mul.lo.s32 	%r235, %r233, %r231;
	cvt.rn.f32.s32 	%f312, %r235;
	add.f32 	%f466, %f466, %f312;
	mul.lo.s32 	%r236, %r233, %r232;
	cvt.rn.f32.s32 	%f313, %r236;
	add.f32 	%f467, %f467, %f313;
$L__BB0_73:
	add.s32 	%r23, %r1, 134;
	or.pred  	%p68, %p5, %p3;
	@%p68 bra 	$L__BB0_75;
	add.s32 	%r237, %r1, 132;
	mov.u32 	%r238, shared;
	mad.lo.s32 	%r239, %r237, %r28, %r238;
	ld.shared.u8 	%r240, [%r239+2];
	ld.shared.u8 	%r241, [%r239+1];
	ld.shared.u8 	%r242, [%r239];
	ld.const.s8 	%r243, [mask+1];
	mul.lo.s32 	%r244, %r243, %r240;
	cvt.rn.f32.s32 	%f314, %r244;
	add.f32 	%f465, %f465, %f314;
	mul.lo.s32 	%r245, %r243, %r241;
	cvt.rn.f32.s32 	%f315, %r245;
	add.f32 	%f466, %f466, %f315;
	mul.lo.s32 	%r246, %r243, %r242;
	cvt.rn.f32.s32 	%f316, %r246;
	add.f32 	%f467, %f467, %f316;
$L__BB0_75:
	or.pred  	%p69, %p6, %p3;
	@%p69 bra 	$L__BB0_77;
	add.s32 	%r247, %r1, 133;
	mov.u32 	%r248, shared;
	mad.lo.s32 	%r249, %r247, %r28, %r248;
	ld.shared.u8 	%r250, [%r249+2];
	ld.shared.u8 	%r251, [%r249+1];
	ld.shared.u8 	%r252, [%r249];
	ld.const.s8 	%r253, [mask+6];
	mul.lo.s32 	%r254, %r253, %r250;
	cvt.rn.f32.s32 	%f317, %r254;
	add.f32 	%f465, %f465, %f317;
	mul.lo.s32 	%r255, %r253, %r251;
	cvt.rn.f32.s32 	%f318, %r255;
	add.f32 	%f466, %f466, %f318;
	mul.lo.s32 	%r256, %r253, %r252;
	cvt.rn.f32.s32 	%f319, %r256;
	add.f32 	%f467, %f467, %f319;
$L__BB0_77:
	@%p3 bra 	$L__BB0_79;
	mov.u32 	%r257, shared;
	mad.lo.s32 	%r258, %r23, %r28, %r257;
	ld.shared.u8 	%r259, [%r258+2];
	ld.shared.u8 	%r260, [%r258+1];
	ld.shared.u8 	%r261, [%r258];
	ld.const.s8 	%r262, [mask+11];
	mul.lo.s32 	%r263, %r262, %r259;
	cvt.rn.f32.s32 	%f320, %r263;
	add.f32 	%f465, %f465, %f320;
	mul.lo.s32 	%r264, %r262, %r260;
	cvt.rn.f32.s32 	%f321, %r264;
	add.f32 	%f466, %f466, %f321;
	mul.lo.s32 	%r265, %r262, %r261;
	cvt.rn.f32.s32 	%f322, %r265;
	add.f32 	%f467, %f467, %f322;
$L__BB0_79:
	setp.ge.s32 	%p70, %r21, %r27;
	or.pred  	%p71, %p70, %p3;
	@%p71 bra 	$L__BB0_81;
	add.s32 	%r266, %r1, 135;
	mov.u32 	%r267, shared;
	mad.lo.s32 	%r268, %r266, %r28, %r267;
	ld.shared.u8 	%r269, [%r268+2];
	ld.shared.u8 	%r270, [%r268+1];
	ld.shared.u8 	%r271, [%r268];
	ld.const.s8 	%r272, [mask+16];
	mul.lo.s32 	%r273, %r272, %r269;
	cvt.rn.f32.s32 	%f323, %r273;
	add.f32 	%f465, %f465, %f323;
	mul.lo.s32 	%r274, %r272, %r270;
	cvt.rn.f32.s32 	%f324, %r274;
	add.f32 	%f466, %f466, %f324;
	mul.lo.s32 	%r275, %r272, %r271;
	cvt.rn.f32.s32 	%f325, %r275;
	add.f32 	%f467, %f467, %f325;
$L__BB0_81:
	setp.ge.s32 	%p72, %r22, %r27;
	or.pred  	%p73, %p72, %p3;
	@%p73 bra 	$L__BB0_83;
	add.s32 	%r276, %r1, 136;
	mov.u32 	%r277, shared;
	mad.lo.s32 	%r278, %r276, %r28, %r277;
	ld.shared.u8 	%r279, [%r278+2];
	ld.shared.u8 	%r280, [%r278+1];
	ld.shared.u8 	%r281, [%r278];
	ld.const.s8 	%r282, [mask+21];
	mul.lo.s32 	%r283, %r282, %r279;
	cvt.rn.f32.s32 	%f326, %r283;
	add.f32 	%f465, %f465, %f326;
	mul.lo.s32 	%r284, %r282, %r280;
	cvt.rn.f32.s32 	%f327, %r284;
	add.f32 	%f466, %f466, %f327;
	mul.lo.s32 	%r285, %r282, %r281;
	cvt.rn.f32.s32 	%f328, %r285;
	add.f32 	%f467, %f467, %f328;
$L__BB0_83:
	setp.ge.s32 	%p74, %r3, %r26;
	or.pred  	%p75, %p5, %p74;
	@%p75 bra 	$L__BB0_85;
	add.s32 	%r286, %r1, 264;
	mov.u32 	%r287, shared;
	mad.lo.s32 	%r288, %r286, %r28, %r287;
	ld.shared.u8 	%r289, [%r288+2];
	ld.shared.u8 	%r290, [%r288+1];
	ld.shared.u8 	%r291, [%r288];
	ld.const.s8 	%r292, [mask+2];
	mul.lo.s32 	%r293, %r292, %r289;
	cvt.rn.f32.s32 	%f329, %r293;
	add.f32 	%f465, %f465, %f329;
	mul.lo.s32 	%r294, %r292, %r290;
	cvt.rn.f32.s32 	%f330, %r294;
	add.f32 	%f466, %f466, %f330;
	mul.lo.s32 	%r295, %r292, %r291;
	cvt.rn.f32.s32 	%f331, %r295;
	add.f32 	%f467, %f467, %f331;
$L__BB0_85:
	setp.ge.s32 	%p76, %r3, %r26;
	or.pred  	%p77, %p6, %p76;
	@%p77 bra 	$L__BB0_87;
	add.s32 	%r296, %r1, 265;
	mov.u32 	%r297, shared;
	mad.lo.s32 	%r298, %r296, %r28, %r297;
	ld.shared.u8 	%r299, [%r298+2];
	ld.shared.u8 	%r300, [%r298+1];
	ld.shared.u8 	%r301, [%r298];
	ld.const.s8 	%r302, [mask+7];
	mul.lo.s32 	%r303, %r302, %r299;
	cvt.rn.f32.s32 	%f332, %r303;
	add.f32 	%f465, %f465, %f332;
	mul.lo.s32 	%r304, %r302, %r300;
	cvt.rn.f32.s32 	%f333, %r304;
	add.f32 	%f466, %f466, %f333;
	mul.lo.s32 	%r305, %r302, %r301;
	cvt.rn.f32.s32 	%f334, %r305;
	add.f32 	%f467, %f467, %f334;
$L__BB0_87:
	setp.ge.s32 	%p78, %r3, %r26;
	@%p78 bra 	$L__BB0_89;
	mov.u32 	%r306, shared;
	mad.lo.s32 	%r307, %r19, %r28, %r306;
	ld.shared.u8 	%r308, [%r307+2];
	ld.shared.u8 	%r309, [%r307+1];
	ld.shared.u8 	%r310, [%r307];
	ld.const.s8 	%r311, [mask+12];
	mul.lo.s32 	%r312, %r311, %r308;
	cvt.rn.f32.s32 	%f335, %r312;
	add.f32 	%f465, %f465, %f335;
	mul.lo.s32 	%r313, %r311, %r309;
	cvt.rn.f32.s32 	%f336, %r313;
	add.f32 	%f466, %f466, %f336;
	mul.lo.s32 	%r314, %r311, %r310;
	cvt.rn.f32.s32 	%f337, %r314;
	add.f32 	%f467, %f467, %f337;
$L__BB0_89:
	setp.ge.s32 	%p79, %r3, %r26;
	setp.ge.s32 	%p80, %r21, %r27;
	or.pred  	%p81, %p80, %p79;
	@%p81 bra 	$L__BB0_91;
	add.s32 	%r315, %r1, 267;
	mov.u32 	%r316, shared;
	mad.lo.s32 	%r317, %r315, %r28, %r316;
	ld.shared.u8 	%r318, [%r317+2];
	ld.shared.u8 	%r319, [%r317+1];
	ld.shared.u8 	%r320, [%r317];
	ld.const.s8 	%r321, [mask+17];
	mul.lo.s32 	%r322, %r321, %r318;
	cvt.rn.f32.s32 	%f338, %r322;
	add.f32 	%f465, %f465, %f338;
	mul.lo.s32 	%r323, %r321, %r319;
	cvt.rn.f32.s32 	%f339, %r323;
	add.f32 	%f466, %f466, %f339;
	mul.lo.s32 	%r324, %r321, %r320;
	cvt.rn.f32.s32 	%f340, %r324;
	add.f32 	%f467, %f467, %f340;
$L__BB0_91:
	setp.ge.s32 	%p82, %r3, %r26;
	setp.ge.s32 	%p83, %r22, %r27;
	or.pred  	%p84, %p83, %p82;
	@%p84 bra 	$L__BB0_93;
	add.s32 	%r325, %r1, 268;
	mov.u32 	%r326, shared;
	mad.lo.s32 	%r327, %r325, %r28, %r326;
	ld.shared.u8 	%r328, [%r327+2];
	ld.shared.u8 	%r329, [%r327+1];
	ld.shared.u8 	%r330, [%r327];
	ld.const.s8 	%r331, [mask+22];
	mul.lo.s32 	%r332, %r331, %r328;
	cvt.rn.f32.s32 	%f341, %r332;
	add.f32 	%f465, %f465, %f341;
	mul.lo.s32 	%r333, %r331, %r329;
	cvt.rn.f32.s32 	%f342, %r333;
	add.f32 	%f466, %f466, %f342;
	mul.lo.s32 	%r334, %r331, %r330;
	cvt.rn.f32.s32 	%f343, %r334;
	add.f32 	%f467, %f467, %f343;
$L__BB0_93:
	setp.ge.s32 	%p85, %r17, %r26;
	add.s32 	%r24, %r1, 398;
	or.pred  	%p86, %p5, %p85;
	@%p86 bra 	$L__BB0_95;
	add.s32 	%r335, %r1, 396;
	mov.u32 	%r336, shared;
	mad.lo.s32 	%r337, %r335, %r28, %r336;
	ld.shared.u8 	%r338, [%r337+2];
	ld.shared.u8 	%r339, [%r337+1];
	ld.shared.u8 	%r340, [%r337];
	ld.const.s8 	%r341, [mask+3];
	mul.lo.s32 	%r342, %r341, %r338;
	cvt.rn.f32.s32 	%f344, %r342;
	add.f32 	%f465, %f465, %f344;
	mul.lo.s32 	%r343, %r341, %r339;
	cvt.rn.f32.s32 	%f345, %r343;
	add.f32 	%f466, %f466, %f345;
	mul.lo.s32 	%r344, %r341, %r340;
	cvt.rn.f32.s32 	%f346, %r344;
	add.f32 	%f467, %f467, %f346;
$L__BB0_95:
	setp.ge.s32 	%p87, %r17, %r26;
	or.pred  	%p88, %p6, %p87;
	@%p88 bra 	$L__BB0_97;
	add.s32 	%r345, %r1, 397;
	mov.u32 	%r346, shared;
	mad.lo.s32 	%r347, %r345, %r28, %r346;
	ld.shared.u8 	%r348, [%r347+2];
	ld.shared.u8 	%r349, [%r347+1];
	ld.shared.u8 	%r350, [%r347];
	ld.const.s8 	%r351, [mask+8];
	mul.lo.s32 	%r352, %r351, %r348;
	cvt.rn.f32.s32 	%f347, %r352;
	add.f32 	%f465, %f465, %f347;
	mul.lo.s32 	%r353, %r351, %r349;
	cvt.rn.f32.s32 	%f348, %r353;
	add.f32 	%f466, %f466, %f348;
	mul.lo.s32 	%r354, %r351, %r350;
	cvt.rn.f32.s32 	%f349, %r354;
	add.f32 	%f467, %f467, %f349;
$L__BB0_97:
	setp.ge.s32 	%p89, %r17, %r26;
	@%p89 bra 	$L__BB0_99;
	mov.u32 	%r355, shared;
	mad.lo.s32 	%r356, %r24, %r28, %r355;
	ld.shared.u8 	%r357, [%r356+2];
	ld.shared.u8 	%r358, [%r356+1];
	ld.shared.u8 	%r359, [%r356];
	ld.const.s8 	%r360, [mask+13];
	mul.lo.s32 	%r361, %r360, %r357;
	cvt.rn.f32.s32 	%f350, %r361;
	add.f32 	%f465, %f465, %f350;
	mul.lo.s32 	%r362, %r360, %r358;
	cvt.rn.f32.s32 	%f351, %r362;
	add.f32 	%f466, %f466, %f351;
	mul.lo.s32 	%r363, %r360, %r359;
	cvt.rn.f32.s32 	%f352, %r363;
	add.f32 	%f467, %f467, %f352;
$L__BB0_99:
	setp.ge.s32 	%p90, %r17, %r26;
	setp.ge.s32 	%p91, %r21, %r27;
	or.pred  	%p92, %p91, %p90;
	@%p92 bra 	$L__BB0_101;
	add.s32 	%r364, %r1, 399;
	mov.u32 	%r365, shared;
	mad.lo.s32 	%r366, %r364, %r28, %r365;
	ld.shared.u8 	%r367, [%r366+2];
	ld.shared.u8 	%r368, [%r366+1];
	ld.shared.u8 	%r369, [%r366];
	ld.const.s8 	%r370, [mask+18];
	mul.lo.s32 	%r371, %r370, %r367;
	cvt.rn.f32.s32 	%f353, %r371;
	add.f32 	%f465, %f465, %f353;
	mul.lo.s32 	%r372, %r370, %r368;
	cvt.rn.f32.s32 	%f354, %r372;
	add.f32 	%f466, %f466, %f354;
	mul.lo.s32 	%r373, %r370, %r369;
	cvt.rn.f32.s32 	%f355, %r373;
	add.f32 	%f467, %f467, %f355;
$L__BB0_101:
	setp.ge.s32 	%p93, %r17, %r26;
	setp.ge.s32 	%p94, %r22, %r27;
	or.pred  	%p95, %p94, %p93;
	@%p95 bra 	$L__BB0_103;
	add.s32 	%r374, %r1, 400;
	mov.u32 	%r375, shared;
	mad.lo.s32 	%r376, %r374, %r28, %r375;
	ld.shared.u8 	%r377, [%r376+2];
	ld.shared.u8 	%r378, [%r376+1];
	ld.shared.u8 	%r379, [%r376];
	ld.const.s8 	%r380, [mask+23];
	mul.lo.s32 	%r381, %r380, %r377;
	cvt.rn.f32.s32 	%f356, %r381;
	add.f32 	%f465, %f465, %f356;
	mul.lo.s32 	%r382, %r380, %r378;
	cvt.rn.f32.s32 	%f357, %r382;
	add.f32 	%f466, %f466, %f357;
	mul.lo.s32 	%r383, %r380, %r379;
	cvt.rn.f32.s32 	%f358, %r383;
	add.f32 	%f467, %f467, %f358;
$L__BB0_103:
	setp.ge.s32 	%p96, %r18, %r26;
	add.s32 	%r25, %r1, 530;
	or.pred  	%p7, %p5, %p96;
	@%p7 bra 	$L__BB0_105;
	add.s32 	%r384, %r1, 528;
	mov.u32 	%r385, shared;
	mad.lo.s32 	%r386, %r384, %r28, %r385;
	ld.shared.u8 	%r387, [%r386+2];
	ld.shared.u8 	%r388, [%r386+1];
	ld.shared.u8 	%r389, [%r386];
	ld.const.s8 	%r390, [mask+4];
	mul.lo.s32 	%r391, %r390, %r387;
	cvt.rn.f32.s32 	%f359, %r391;
	add.f32 	%f465, %f465, %f359;
	mul.lo.s32 	%r392, %r390, %r388;
	cvt.rn.f32.s32 	%f360, %r392;
	add.f32 	%f466, %f466, %f360;
	mul.lo.s32 	%r393, %r390, %r389;
	cvt.rn.f32.s32 	%f361, %r393;
	add.f32 	%f467, %f467, %f361;
$L__BB0_105:
	setp.ge.s32 	%p97, %r18, %r26;
	or.pred  	%p98, %p6, %p97;
	@%p98 bra 	$L__BB0_107;
	add.s32 	%r394, %r1, 529;
	mov.u32 	%r395, shared;
	mad.lo.s32 	%r396, %r394, %r28, %r395;
	ld.shared.u8 	%r397, [%r396+2];
	ld.shared.u8 	%r398, [%r396+1];
	ld.shared.u8 	%r399, [%r396];
	ld.const.s8 	%r400, [mask+9];
	mul.lo.s32 	%r401, %r400, %r397;
	cvt.rn.f32.s32 	%f362, %r401;
	add.f32 	%f465, %f465, %f362;
	mul.lo.s32 	%r402, %r400, %r398;
	cvt.rn.f32.s32 	%f363, %r402;
	add.f32 	%f466, %f466, %f363;
	mul.lo.s32 	%r403, %r400, %r399;
	cvt.rn.f32.s32 	%f364, %r403;
	add.f32 	%f467, %f467, %f364;
$L__BB0_107:
	setp.ge.s32 	%p99, %r18, %r26;
	@%p99 bra 	$L__BB0_109;
	mov.u32 	%r404, shared;
	mad.lo.s32 	%r405, %r25, %r28, %r404;
	ld.shared.u8 	%r406, [%r405+2];
	ld.shared.u8 	%r407, [%r405+1];
	ld.shared.u8 	%r408, [%r405];
	ld.const.s8 	%r409, [mask+14];
	mul.lo.s32 	%r410, %r409, %r406;
	cvt.rn.f32.s32 	%f365, %r410;
	add.f32 	%f465, %f465, %f365;
	mul.lo.s32 	%r411, %r409, %r407;
	cvt.rn.f32.s32 	%f366, %r411;
	add.f32 	%f466, %f466, %f366;
	mul.lo.s32 	%r412, %r409, %r408;
	cvt.rn.f32.s32 	%f367, %r412;
	add.f32 	%f467, %f467, %f367;
$L__BB0_109:
	setp.ge.s32 	%p100, %r18, %r26;
	setp.ge.s32 	%p101, %r21, %r27;
	or.pred  	%p8, %p101, %p100;
	@%p8 bra 	$L__BB0_111;
	add.s32 	%r413, %r1, 531;
	mov.u32 	%r414, shared;
	mad.lo.s32 	%r415, %r413, %r28, %r414;
	ld.shared.u8 	%r416, [%r415+2];
	ld.shared.u8 	%r417, [%r415+1];
	ld.shared.u8 	%r418, [%r415];
	ld.const.s8 	%r419, [mask+19];
	mul.lo.s32 	%r420, %r419, %r416;
	cvt.rn.f32.s32 	%f368, %r420;
	add.f32 	%f465, %f465, %f368;
	mul.lo.s32 	%r421, %r419, %r417;
	cvt.rn.f32.s32 	%f369, %r421;
	add.f32 	%f466, %f466, %f369;
	mul.lo.s32 	%r422, %r419, %r418;
	cvt.rn.f32.s32 	%f370, %r422;
	add.f32 	%f467, %f467, %f370;
$L__BB0_111:
	setp.ge.s32 	%p102, %r18, %r26;
	setp.ge.s32 	%p103, %r22, %r27;
	or.pred  	%p9, %p103, %p102;
	@%p9 bra 	$L__BB0_113;
	add.s32 	%r423, %r1, 532;
	mov.u32 	%r424, shared;
	mad.lo.s32 	%r425, %r423, %r28, %r424;
	ld.shared.u8 	%r426, [%r425+2];
	ld.shared.u8 	%r427, [%r425+1];
	ld.shared.u8 	%r428, [%r425];
	ld.const.s8 	%r429, [mask+24];
	mul.lo.s32 	%r430, %r429, %r426;
	cvt.rn.f32.s32 	%f371, %r430;
	add.f32 	%f465, %f465, %f371;
	mul.lo.s32 	%r431, %r429, %r427;
	cvt.rn.f32.s32 	%f372, %r431;
	add.f32 	%f466, %f466, %f372;
	mul.lo.s32 	%r432, %r429, %r428;
	cvt.rn.f32.s32 	%f373, %r432;
	add.f32 	%f467, %f467, %f373;
$L__BB0_113:
	setp.lt.u32 	%p104, %r2, 2;
	add.s32 	%r433, %r2, -2;
	setp.ge.s32 	%p105, %r433, %r27;
	or.pred  	%p106, %p104, %p105;
	or.pred  	%p107, %p106, %p4;
	mov.f32 	%f540, 0f00000000;
	mov.f32 	%f541, %f540;
	mov.f32 	%f542, %f540;
	@%p107 bra 	$L__BB0_115;
	mov.u32 	%r434, shared;
	mad.lo.s32 	%r435, %r1, %r28, %r434;
	ld.shared.u8 	%r436, [%r435+2];
	ld.shared.u8 	%r437, [%r435+1];
	ld.shared.u8 	%r438, [%r435];
	ld.const.s8 	%r439, [mask+25];
	mul.lo.s32 	%r440, %r439, %r436;
	cvt.rn.f32.s32 	%f540, %r440;
	mul.lo.s32 	%r441, %r439, %r437;
	cvt.rn.f32.s32 	%f541, %r441;
	mul.lo.s32 	%r442, %r439, %r438;
	cvt.rn.f32.s32 	%f542, %r442;
$L__BB0_115:
	setp.eq.s32 	%p108, %r2, 0;
	setp.gt.s32 	%p109, %r2, %r27;
	or.pred  	%p110, %p108, %p109;
	or.pred  	%p111, %p110, %p4;
	@%p111 bra 	$L__BB0_117;
	mad.lo.s32 	%r443, %r28, %r1, %r28;
	mov.u32 	%r444, shared;
	add.s32 	%r445, %r444, %r443;
	ld.shared.u8 	%r446, [%r445+2];
	ld.shared.u8 	%r447, [%r445+1];
	ld.shared.u8 	%r448, [%r445];
	ld.const.s8 	%r449, [mask+30];
	mul.lo.s32 	%r450, %r449, %r446;
	cvt.rn.f32.s32 	%f375, %r450;
	add.f32 	%f540, %f540, %f375;
	mul.lo.s32 	%r451, %r449, %r447;
	cvt.rn.f32.s32 	%f376, %r451;
	add.f32 	%f541, %f541, %f376;
	mul.lo.s32 	%r452, %r449, %r448;
	cvt.rn.f32.s32 	%f377, %r452;
	add.f32 	%f542, %f542, %f377;
$L__BB0_117:
	@%p4 bra 	$L__BB0_119;
	mov.u32 	%r453, shared;
	mad.lo.s32 	%r454, %r20, %r28, %r453;
	ld.shared.u8 	%r455, [%r454+2];
	ld.shared.u8 	%r456, [%r454+1];
	ld.shared.u8 	%r457, [%r454];
	ld.const.s8 	%r458, [mask+35];
	mul.lo.s32 	%r459, %r458, %r455;
	cvt.rn.f32.s32 	%f378, %r459;
	add.f32 	%f540, %f540, %f378;
	mul.lo.s32 	%r460, %r458, %r456;
	cvt.rn.f32.s32 	%f379, %r460;
	add.f32 	%f541, %f541, %f379;
	mul.lo.s32 	%r461, %r458, %r457;
	cvt.rn.f32.s32 	%f380, %r461;
	add.f32 	%f542, %f542, %f380;
$L__BB0_119:
	add.s32 	%r462, %r2, 1;
	setp.ge.s32 	%p112, %r462, %r27;
	setp.lt.u32 	%p113, %r3, 2;
	add.s32 	%r463, %r3, -2;
	setp.ge.s32 	%p114, %r463, %r26;
	or.pred  	%p115, %p113, %p114;
	or.pred  	%p117, %p112, %p115;
	@%p117 bra 	$L__BB0_121;
	add.s32 	%r464, %r1, 3;
	mov.u32 	%r465, shared;
	mad.lo.s32 	%r466, %r464, %r28, %r465;
	ld.shared.u8 	%r467, [%r466+2];
	ld.shared.u8 	%r468, [%r466+1];
	ld.shared.u8 	%r469, [%r466];
	ld.const.s8 	%r470, [mask+40];
	mul.lo.s32 	%r471, %r470, %r467;
	cvt.rn.f32.s32 	%f381, %r471;
	add.f32 	%f540, %f540, %f381;
	mul.lo.s32 	%r472, %r470, %r468;
	cvt.rn.f32.s32 	%f382, %r472;
	add.f32 	%f541, %f541, %f382;
	mul.lo.s32 	%r473, %r470, %r469;
	cvt.rn.f32.s32 	%f383, %r473;
	add.f32 	%f542, %f542, %f383;
$L__BB0_121:
	add.s32 	%r474, %r2, 2;
	setp.ge.s32 	%p118, %r474, %r27;
	setp.lt.u32 	%p119, %r3, 2;
	add.s32 	%r475, %r3, -2;
	setp.ge.s32 	%p120, %r475, %r26;
	or.pred  	%p121, %p119, %p120;
	or.pred  	%p123, %p118, %p121;
	@%p123 bra 	$L__BB0_123;
	add.s32 	%r476, %r1, 4;
	mov.u32 	%r477, shared;
	mad.lo.s32 	%r478, %r476, %r28, %r477;
	ld.shared.u8 	%r479, [%r478+2];
	ld.shared.u8 	%r480, [%r478+1];
	ld.shared.u8 	%r481, [%r478];
	ld.const.s8 	%r482, [mask+45];
	mul.lo.s32 	%r483, %r482, %r479;
	cvt.rn.f32.s32 	%f384, %r483;
	add.f32 	%f540, %f540, %f384;
	mul.lo.s32 	%r484, %r482, %r480;
	cvt.rn.f32.s32 	%f385, %r484;
	add.f32 	%f541, %f541, %f385;
	mul.lo.s32 	%r485, %r482, %r481;
	cvt.rn.f32.s32 	%f386, %r485;
	add.f32 	%f542, %f542, %f386;
$L__BB0_123:
	setp.lt.u32 	%p124, %r2, 2;
	add.s32 	%r486, %r2, -2;
	setp.ge.s32 	%p125, %r486, %r27;
	or.pred  	%p126, %p124, %p125;
	or.pred  	%p127, %p126, %p3;
	@%p127 bra 	$L__BB0_125;
	add.s32 	%r487, %r1, 132;
	mov.u32 	%r488, shared;
	mad.lo.s32 	%r489, %r487, %r28, %r488;
	ld.shared.u8 	%r490, [%r489+2];
	ld.shared.u8 	%r491, [%r489+1];
	ld.shared.u8 	%r492, [%r489];
	ld.const.s8 	%r493, [mask+26];
	mul.lo.s32 	%r494, %r493, %r490;
	cvt.rn.f32.s32 	%f387, %r494;
	add.f32 	%f540, %f540, %f387;
	mul.lo.s32 	%r495, %r493, %r491;
	cvt.rn.f32.s32 	%f388, %r495;
	add.f32 	%f541, %f541, %f388;
	mul.lo.s32 	%r496, %r493, %r492;
	cvt.rn.f32.s32 	%f389, %r496;
	add.f32 	%f542, %f542, %f389;
$L__BB0_125:
	setp.eq.s32 	%p128, %r2, 0;
	setp.gt.s32 	%p129, %r2, %r27;
	or.pred  	%p130, %p128, %p129;
	or.pred  	%p131, %p130, %p3;
	@%p131 bra 	$L__BB0_127;
	add.s32 	%r497, %r1, 133;
	mov.u32 	%r498, shared;
	mad.lo.s32 	%r499, %r497, %r28, %r498;
	ld.shared.u8 	%r500, [%r499+2];
	ld.shared.u8 	%r501, [%r499+1];
	ld.shared.u8 	%r502, [%r499];
	ld.const.s8 	%r503, [mask+31];
	mul.lo.s32 	%r504, %r503, %r500;
	cvt.rn.f32.s32 	%f390, %r504;
	add.f32 	%f540, %f540, %f390;
	mul.lo.s32 	%r505, %r503, %r501;
	cvt.rn.f32.s32 	%f391, %r505;
	add.f32 	%f541, %f541, %f391;
	mul.lo.s32 	%r506, %r503, %r502;
	cvt.rn.f32.s32 	%f392, %r506;
	add.f32 	%f542, %f542, %f392;
$L__BB0_127:
	@%p3 bra 	$L__BB0_129;
	mov.u32 	%r507, shared;
	mad.lo.s32 	%r508, %r23, %r28, %r507;
	ld.shared.u8 	%r509, [%r508+2];
	ld.shared.u8 	%r510, [%r508+1];
	ld.shared.u8 	%r511, [%r508];
	ld.const.s8 	%r512, [mask+36];
	mul.lo.s32 	%r513, %r512, %r509;
	cvt.rn.f32.s32 	%f393, %r513;
	add.f32 	%f540, %f540, %f393;
	mul.lo.s32 	%r514, %r512, %r510;
	cvt.rn.f32.s32 	%f394, %r514;
	add.f32 	%f541, %f541, %f394;
	mul.lo.s32 	%r515, %r512, %r511;
	cvt.rn.f32.s32 	%f395, %r515;
	add.f32 	%f542, %f542, %f395;
$L__BB0_129:
	add.s32 	%r516, %r2, 1;
	setp.ge.s32 	%p132, %r516, %r27;
	setp.eq.s32 	%p133, %r3, 0;
	setp.gt.s32 	%p134, %r3, %r26;
	or.pred  	%p135, %p133, %p134;
	or.pred  	%p136, %p132, %p135;
	@%p136 bra 	$L__BB0_131;
	add.s32 	%r517, %r1, 135;
	mov.u32 	%r518, shared;
	mad.lo.s32 	%r519, %r517, %r28, %r518;
	ld.shared.u8 	%r520, [%r519+2];
	ld.shared.u8 	%r521, [%r519+1];
	ld.shared.u8 	%r522, [%r519];
	ld.const.s8 	%r523, [mask+41];
	mul.lo.s32 	%r524, %r523, %r520;
	cvt.rn.f32.s32 	%f396, %r524;
	add.f32 	%f540, %f540, %f396;
	mul.lo.s32 	%r525, %r523, %r521;
	cvt.rn.f32.s32 	%f397, %r525;
	add.f32 	%f541, %f541, %f397;
	mul.lo.s32 	%r526, %r523, %r522;
	cvt.rn.f32.s32 	%f398, %r526;
	add.f32 	%f542, %f542, %f398;
$L__BB0_131:
	setp.ge.s32 	%p137, %r474, %r27;
	setp.eq.s32 	%p138, %r3, 0;
	setp.gt.s32 	%p139, %r3, %r26;
	or.pred  	%p140, %p138, %p139;
	or.pred  	%p141, %p137, %p140;
	@%p141 bra 	$L__BB0_133;
	add.s32 	%r528, %r1, 136;
	mov.u32 	%r529, shared;
	mad.lo.s32 	%r530, %r528, %r28, %r529;
	ld.shared.u8 	%r531, [%r530+2];
	ld.shared.u8 	%r532, [%r530+1];
	ld.shared.u8 	%r533, [%r530];
	ld.const.s8 	%r534, [mask+46];
	mul.lo.s32 	%r535, %r534, %r531;
	cvt.rn.f32.s32 	%f399, %r535;
	add.f32 	%f540, %f540, %f399;
	mul.lo.s32 	%r536, %r534, %r532;
	cvt.rn.f32.s32 	%f400, %r536;
	add.f32 	%f541, %f541, %f400;
	mul.lo.s32 	%r537, %r534, %r533;
	cvt.rn.f32.s32 	%f401, %r537;
	add.f32 	%f542, %f542, %f401;
$L__BB0_133:
	setp.lt.u32 	%p142, %r2, 2;
	setp.ge.s32 	%p143, %r486, %r27;
	setp.ge.s32 	%p144, %r3, %r26;
	or.pred  	%p145, %p143, %p144;
	or.pred  	%p146, %p145, %p142;
	@%p146 bra 	$L__BB0_135;
	add.s32 	%r539, %r1, 264;
	mov.u32 	%r540, shared;
	mad.lo.s32 	%r541, %r539, %r28, %r540;
	ld.shared.u8 	%r542, [%r541+2];
	ld.shared.u8 	%r543, [%r541+1];
	ld.shared.u8 	%r544, [%r541];
	ld.const.s8 	%r545, [mask+27];
	mul.lo.s32 	%r546, %r545, %r542;
	cvt.rn.f32.s32 	%f402, %r546;
	add.f32 	%f540, %f540, %f402;
	mul.lo.s32 	%r547, %r545, %r543;
	cvt.rn.f32.s32 	%f403, %r547;
	add.f32 	%f541, %f541, %f403;
	mul.lo.s32 	%r548, %r545, %r544;
	cvt.rn.f32.s32 	%f404, %r548;
	add.f32 	%f542, %f542, %f404;
$L__BB0_135:
	setp.eq.s32 	%p147, %r2, 0;
	setp.gt.s32 	%p148, %r2, %r27;
	or.pred  	%p149, %p147, %p148;
	setp.ge.s32 	%p150, %r3, %r26;
	or.pred  	%p151, %p149, %p150;
	@%p151 bra 	$L__BB0_137;
	add.s32 	%r549, %r1, 265;
	mov.u32 	%r550, shared;
	mad.lo.s32 	%r551, %r549, %r28, %r550;
	ld.shared.u8 	%r552, [%r551+2];
	ld.shared.u8 	%r553, [%r551+1];
	ld.shared.u8 	%r554, [%r551];
	ld.const.s8 	%r555, [mask+32];
	mul.lo.s32 	%r556, %r555, %r552;
	cvt.rn.f32.s32 	%f405, %r556;
	add.f32 	%f540, %f540, %f405;
	mul.lo.s32 	%r557, %r555, %r553;
	cvt.rn.f32.s32 	%f406, %r557;
	add.f32 	%f541, %f541, %f406;
	mul.lo.s32 	%r558, %r555, %r554;
	cvt.rn.f32.s32 	%f407, %r558;
	add.f32 	%f542, %f542, %f407;
$L__BB0_137:
	setp.ge.s32 	%p152, %r3, %r26;
	@%p152 bra 	$L__BB0_139;
	mov.u32 	%r559, shared;
	mad.lo.s32 	%r560, %r19, %r28, %r559;
	ld.shared.u8 	%r561, [%r560+2];
	ld.shared.u8 	%r562, [%r560+1];
	ld.shared.u8 	%r563, [%r560];
	ld.const.s8 	%r564, [mask+37];
	mul.lo.s32 	%r565, %r564, %r561;
	cvt.rn.f32.s32 	%f408, %r565;
	add.f32 	%f540, %f540, %f408;
	mul.lo.s32 	%r566, %r564, %r562;
	cvt.rn.f32.s32 	%f409, %r566;
	add.f32 	%f541, %f541, %f409;
	mul.lo.s32 	%r567, %r564, %r563;
	cvt.rn.f32.s32 	%f410, %r567;
	add.f32 	%f542, %f542, %f410;
$L__BB0_139:
	setp.ge.s32 	%p153, %r516, %r27;
	setp.ge.s32 	%p154, %r3, %r26;
	or.pred  	%p155, %p153, %p154;
	@%p155 bra 	$L__BB0_141;
	add.s32 	%r569, %r1, 267;
	mov.u32 	%r570, shared;
	mad.lo.s32 	%r571, %r569, %r28, %r570;
	ld.shared.u8 	%r572, [%r571+2];
	ld.shared.u8 	%r573, [%r571+1];
	ld.shared.u8 	%r574, [%r571];
	ld.const.s8 	%r575, [mask+42];
	mul.lo.s32 	%r576, %r575, %r572;
	cvt.rn.f32.s32 	%f411, %r576;
	add.f32 	%f540, %f540, %f411;
	mul.lo.s32 	%r577, %r575, %r573;
	cvt.rn.f32.s32 	%f412, %r577;
	add.f32 	%f541, %f541, %f412;
	mul.lo.s32 	%r578, %r575, %r574;
	cvt.rn.f32.s32 	%f413, %r578;
	add.f32 	%f542, %f542, %f413;
$L__BB0_141:
	setp.ge.s32 	%p156, %r474, %r27;
	setp.ge.s32 	%p157, %r3, %r26;
	or.pred  	%p158, %p156, %p157;
	@%p158 bra 	$L__BB0_143;
	add.s32 	%r580, %r1, 268;
	mov.u32 	%r581, shared;
	mad.lo.s32 	%r582, %r580, %r28, %r581;
	ld.shared.u8 	%r583, [%r582+2];
	ld.shared.u8 	%r584, [%r582+1];
	ld.shared.u8 	%r585, [%r582];
	ld.const.s8 	%r586, [mask+47];
	mul.lo.s32 	%r587, %r586, %r583;
	cvt.rn.f32.s32 	%f414, %r587;
	add.f32 	%f540, %f540, %f414;
	mul.lo.s32 	%r588, %r586, %r584;
	cvt.rn.f32.s32 	%f415, %r588;
	add.f32 	%f541, %f541, %f415;
	mul.lo.s32 	%r589, %r586, %r585;
	cvt.rn.f32.s32 	%f416, %r589;
	add.f32 	%f542, %f542, %f416;
$L__BB0_143:
	setp.lt.u32 	%p159, %r2, 2;
	setp.ge.s32 	%p160, %r486, %r27;
	setp.ge.s32 	%p161, %r17, %r26;
	or.pred  	%p162, %p160, %p161;
	or.pred  	%p163, %p162, %p159;
	@%p163 bra 	$L__BB0_145;
	add.s32 	%r591, %r1, 396;
	mov.u32 	%r592, shared;
	mad.lo.s32 	%r593, %r591, %r28, %r592;
	ld.shared.u8 	%r594, [%r593+2];
	ld.shared.u8 	%r595, [%r593+1];
	ld.shared.u8 	%r596, [%r593];
	ld.const.s8 	%r597, [mask+28];
	mul.lo.s32 	%r598, %r597, %r594;
	cvt.rn.f32.s32 	%f417, %r598;
	add.f32 	%f540, %f540, %f417;
	mul.lo.s32 	%r599, %r597, %r595;
	cvt.rn.f32.s32 	%f418, %r599;
	add.f32 	%f541, %f541, %f418;
	mul.lo.s32 	%r600, %r597, %r596;
	cvt.rn.f32.s32 	%f419, %r600;
	add.f32 	%f542, %f542, %f419;
$L__BB0_145:
	setp.eq.s32 	%p164, %r2, 0;
	setp.gt.s32 	%p165, %r2, %r27;
	or.pred  	%p166, %p164, %p165;
	setp.ge.s32 	%p167, %r17, %r26;
	or.pred  	%p168, %p166, %p167;
	@%p168 bra 	$L__BB0_147;
	add.s32 	%r601, %r1, 397;
	mov.u32 	%r602, shared;
	mad.lo.s32 	%r603, %r601, %r28, %r602;
	ld.shared.u8 	%r604, [%r603+2];
	ld.shared.u8 	%r605, [%r603+1];
	ld.shared.u8 	%r606, [%r603];
	ld.const.s8 	%r607, [mask+33];
	mul.lo.s32 	%r608, %r607, %r604;
	cvt.rn.f32.s32 	%f420, %r608;
	add.f32 	%f540, %f540, %f420;
	mul.lo.s32 	%r609, %r607, %r605;
	cvt.rn.f32.s32 	%f421, %r609;
	add.f32 	%f541, %f541, %f421;
	mul.lo.s32 	%r610, %r607, %r606;
	cvt.rn.f32.s32 	%f422, %r610;
	add.f32 	%f542, %f542, %f422;
$L__BB0_147:
	setp.ge.s32 	%p169, %r17, %r26;
	@%p169 bra 	$L__BB0_149;
	mov.u32 	%r611, shared;
	mad.lo.s32 	%r612, %r24, %r28, %r611;
	ld.shared.u8 	%r613, [%r612+2];
	ld.shared.u8 	%r614, [%r612+1];
	ld.shared.u8 	%r615, [%r612];
	ld.const.s8 	%r616, [mask+38];
	mul.lo.s32 	%r617, %r616, %r613;
	cvt.rn.f32.s32 	%f423, %r617;
	add.f32 	%f540, %f540, %f423;
	mul.lo.s32 	%r618, %r616, %r614;
	cvt.rn.f32.s32 	%f424, %r618;
	add.f32 	%f541, %f541, %f424;
	mul.lo.s32 	%r619, %r616, %r615;
	cvt.rn.f32.s32 	%f425, %r619;
	add.f32 	%f542, %f542, %f425;
$L__BB0_149:
	setp.ge.s32 	%p170, %r516, %r27;
	add.s32 	%r622, %r3, 1;
	setp.ge.s32 	%p171, %r622, %r26;
	or.pred  	%p172, %p170, %p171;
	@%p172 bra 	$L__BB0_151;
	add.s32 	%r623, %r1, 399;
	mov.u32 	%r624, shared;
	mad.lo.s32 	%r625, %r623, %r28, %r624;
	ld.shared.u8 	%r626, [%r625+2];
	ld.shared.u8 	%r627, [%r625+1];
	ld.shared.u8 	%r628, [%r625];
	ld.const.s8 	%r629, [mask+43];
	mul.lo.s32 	%r630, %r629, %r626;
	cvt.rn.f32.s32 	%f426, %r630;
	add.f32 	%f540, %f540, %f426;
	mul.lo.s32 	%r631, %r629, %r627;
	cvt.rn.f32.s32 	%f427, %r631;
	add.f32 	%f541, %f541, %f427;
	mul.lo.s32 	%r632, %r629, %r628;
	cvt.rn.f32.s32 	%f428, %r632;
	add.f32 	%f542, %f542, %f428;
$L__BB0_151:
	setp.ge.s32 	%p173, %r474, %r27;
	setp.ge.s32 	%p174, %r622, %r26;
	or.pred  	%p175, %p173, %p174;
	@%p175 bra 	$L__BB0_153;
	add.s32 	%r636, %r1, 400;
	mov.u32 	%r637, shared;
	mad.lo.s32 	%r638, %r636, %r28, %r637;
	ld.shared.u8 	%r639, [%r638+2];
	ld.shared.u8 	%r640, [%r638+1];
	ld.shared.u8 	%r641, [%r638];
	ld.const.s8 	%r642, [mask+48];
	mul.lo.s32 	%r643, %r642, %r639;
	cvt.rn.f32.s32 	%f429, %r643;
	add.f32 	%f540, %f540, %f429;
	mul.lo.s32 	%r644, %r642, %r640;
	cvt.rn.f32.s32 	%f430, %r644;
	add.f32 	%f541, %f541, %f430;
	mul.lo.s32 	%r645, %r642, %r641;
	cvt.rn.f32.s32 	%f431, %r645;
	add.f32 	%f542, %f542, %f431;
$L__BB0_153:
	@%p7 bra 	$L__BB0_155;
	add.s32 	%r646, %r1, 528;
	mov.u32 	%r647, shared;
	mad.lo.s32 	%r648, %r646, %r28, %r647;
	ld.shared.u8 	%r649, [%r648+2];
	ld.shared.u8 	%r650, [%r648+1];
	ld.shared.u8 	%r651, [%r648];
	ld.const.s8 	%r652, [mask+29];
	mul.lo.s32 	%r653, %r652, %r649;
	cvt.rn.f32.s32 	%f432, %r653;
	add.f32 	%f540, %f540, %f432;
	mul.lo.s32 	%r654, %r652, %r650;
	cvt.rn.f32.s32 	%f433, %r654;
	add.f32 	%f541, %f541, %f433;
	mul.lo.s32 	%r655, %r652, %r651;
	cvt.rn.f32.s32 	%f434, %r655;
	add.f32 	%f542, %f542, %f434;
$L__BB0_155:
	setp.eq.s32 	%p176, %r2, 0;
	setp.gt.s32 	%p177, %r2, %r27;
	or.pred  	%p178, %p176, %p177;
	setp.ge.s32 	%p179, %r18, %r26;
	or.pred  	%p180, %p178, %p179;
	@%p180 bra 	$L__BB0_157;
	add.s32 	%r656, %r1, 529;
	mov.u32 	%r657, shared;
	mad.lo.s32 	%r658, %r656, %r28, %r657;
	ld.shared.u8 	%r659, [%r658+2];
	ld.shared.u8 	%r660, [%r658+1];
	ld.shared.u8 	%r661, [%r658];
	ld.const.s8 	%r662, [mask+34];
	mul.lo.s32 	%r663, %r662, %r659;
	cvt.rn.f32.s32 	%f435, %r663;
	add.f32 	%f540, %f540, %f435;
	mul.lo.s32 	%r664, %r662, %r660;
	cvt.rn.f32.s32 	%f436, %r664;
	add.f32 	%f541, %f541, %f436;
	mul.lo.s32 	%r665, %r662, %r661;
	cvt.rn.f32.s32 	%f437, %r665;
	add.f32 	%f542, %f542, %f437;
$L__BB0_157:
	setp.ge.s32 	%p181, %r18, %r26;
	@%p181 bra 	$L__BB0_159;
	mov.u32 	%r666, shared;
	mad.lo.s32 	%r667, %r25, %r28, %r666;
	ld.shared.u8 	%r668, [%r667+2];
	ld.shared.u8 	%r669, [%r667+1];
	ld.shared.u8 	%r670, [%r667];
	ld.const.s8 	%r671, [mask+39];
	mul.lo.s32 	%r672, %r671, %r668;
	cvt.rn.f32.s32 	%f438, %r672;
	add.f32 	%f540, %f540, %f438;
	mul.lo.s32 	%r673, %r671, %r669;
	cvt.rn.f32.s32 	%f439, %r673;
	add.f32 	%f541, %f541, %f439;
	mul.lo.s32 	%r674, %r671, %r670;
	cvt.rn.f32.s32 	%f440, %r674;
	add.f32 	%f542, %f542, %f440;
$L__BB0_159:
	@%p8 bra 	$L__BB0_161;
	add.s32 	%r675, %r1, 531;
	mov.u32 	%r676, shared;
	mad.lo.s32 	%r677, %r675, %r28, %r676;
	ld.shared.u8 	%r678, [%r677+2];
	ld.shared.u8 	%r679, [%r677+1];
	ld.shared.u8 	%r680, [%r677];
	ld.const.s8 	%r681, [mask+44];
	mul.lo.s32 	%r682, %r681, %r678;
	cvt.rn.f32.s32 	%f441, %r682;
	add.f32 	%f540, %f540, %f441;
	mul.lo.s32 	%r683, %r681, %r679;
	cvt.rn.f32.s32 	%f442, %r683;
	add.f32 	%f541, %f541, %f442;
	mul.lo.s32 	%r684, %r681, %r680;
	cvt.rn.f32.s32 	%f443, %r684;
	add.f32 	%f542, %f542, %f443;
$L__BB0_161:
	@%p9 bra 	$L__BB0_163;
	add.s32 	%r685, %r1, 532;
	mov.u32 	%r686, shared;
	mad.lo.s32 	%r687, %r685, %r28, %r686;
	ld.shared.u8 	%r688, [%r687+2];
	ld.shared.u8 	%r689, [%r687+1];
	ld.shared.u8 	%r690, [%r687];
	ld.const.s8 	%r691, [mask+49];
	mul.lo.s32 	%r692, %r691, %r688;
	cvt.rn.f32.s32 	%f444, %r692;
	add.f32 	%f540, %f540, %f444;
	mul.lo.s32 	%r693, %r691, %r689;
	cvt.rn.f32.s32 	%f445, %r693;
	add.f32 	%f541, %f541, %f445;
	mul.lo.s32 	%r694, %r691, %r690;
	cvt.rn.f32.s32 	%f446, %r694;
	add.f32 	%f542, %f542, %f446;
$L__BB0_163:
	cvta.to.global.u64 	%rd154, %rd2;
	fma.rn.f32 	%f447, %f465, %f465, 0f00000000;
	fma.rn.f32 	%f448, %f466, %f466, 0f00000000;
	fma.rn.f32 	%f449, %f467, %f467, 0f00000000;
	fma.rn.f32 	%f450, %f540, %f540, %f447;
	fma.rn.f32 	%f451, %f541, %f541, %f448;
	fma.rn.f32 	%f452, %f542, %f542, %f449;
	sqrt.rn.f32 	%f453, %f450;
	mul.f32 	%f454, %f453, 0f3E000000;
	sqrt.rn.f32 	%f455, %f451;
	mul.f32 	%f456, %f455, 0f3E000000;
	sqrt.rn.f32 	%f457, %f452;
	mul.f32 	%f458, %f457, 0f3E000000;
	setp.gt.f32 	%p182, %f454, 0f437F0000;
	selp.f32 	%f459, 0f437F0000, %f454, %p182;
	cvt.rzi.u32.f32 	%r695, %f459;
	setp.gt.f32 	%p183, %f456, 0f437F0000;
	selp.f32 	%f460, 0f437F0000, %f456, %p183;
	cvt.rzi.u32.f32 	%r696, %f460;
	setp.gt.f32 	%p184, %f458, 0f437F0000;
	selp.f32 	%f461, 0f437F0000, %f458, %p184;
	cvt.rzi.u32.f32 	%r697, %f461;
	mad.lo.s32 	%r698, %r27, %r3, %r2;
	mul.lo.s32 	%r699, %r698, %r28;
	add.s32 	%r700, %r699, 2;
	cvt.u64.u32 	%rd155, %r700;
	add.s64 	%rd156, %rd154, %rd155;
	st.global.u8 	[%rd156], %r695;
	add.s32 	%r701, %r699, 1;
	cvt.u64.u32 	%rd157, %r701;
	add.s64 	%rd158, %rd154, %rd157;
	st.global.u8 	[%rd158], %r696;
	cvt.u64.u32 	%rd159, %r699;
	add.s64 	%rd160, %rd154, %rd159;
	st.global.u8 	[%rd160], %r697;
$L__BB0_164:
	ret;

}


// ===== COMPILED SASS (sm_100) =====

	.target	sm_100

	.elftype	@"ET_EXEC"


//--------------------- .note.nv.tkinfo           --------------------------
	.section	.note.nv.tkinfo,"",@"SHT_NOTE"
	.sectionflags	@"SHF_NOTE_NV_TKINFO"
	.tkinfo
        /*0018*/ 	.word	0x00000002
        /*0030*/ 	.string	""
        /*0030*/ 	.string	"ptxas"
        /*0030*/ 	.string	"Cuda compilation tools, release 13.0, V13.0.88"
        /*0030*/ 	.string	"Build cuda_13.0.r13.0/compiler.36424714_0"
        /*0030*/ 	.string	"-arch sm_100 -m 64 "



//--------------------- .note.nv.cuinfo           --------------------------
	.section	.note.nv.cuinfo,"",@"SHT_NOTE"
	.sectionflags	@"SHF_NOTE_NV_CUINFO"
        /*0018*/ 	.short	0x0002
        /*001a*/ 	.short	0x0064
        /*001c*/ 	.short	0x0082
	.zero		2


//--------------------- .nv.info                  --------------------------
	.section	.nv.info,"",@"SHT_CUDA_INFO"
	.align	4


	//----- nvinfo : EIATTR_REGCOUNT
	.align		4
        /*0000*/ 	.byte	0x04, 0x2f
        /*0002*/ 	.short	(.L_2 - .L_1)
	.align		4
.L_1:
        /*0004*/ 	.word	index@(_Z5sobelPhS_jjj)
        /*0008*/ 	.word	0x00000028


	//----- nvinfo : EIATTR_FRAME_SIZE
	.align		4
.L_2:
        /*000c*/ 	.byte	0x04, 0x11
        /*000e*/ 	.short	(.L_4 - .L_3)
	.align		4
.L_3:
        /*0010*/ 	.word	index@($__internal_0_$__cuda_sm20_sqrt_rn_f32_slowpath)
        /*0014*/ 	.word	0x00000000


	//----- nvinfo : EIATTR_FRAME_SIZE
	.align		4
.L_4:
        /*0018*/ 	.byte	0x04, 0x11
        /*001a*/ 	.short	(.L_6 - .L_5)
	.align		4
.L_5:
        /*001c*/ 	.word	index@(_Z5sobelPhS_jjj)
        /*0020*/ 	.word	0x00000000


	//----- nvinfo : EIATTR_MIN_STACK_SIZE
	.align		4
.L_6:
        /*0024*/ 	.byte	0x04, 0x12
        /*0026*/ 	.short	(.L_8 - .L_7)
	.align		4
.L_7:
        /*0028*/ 	.word	index@(_Z5sobelPhS_jjj)
        /*002c*/ 	.word	0x00000000
.L_8:


//--------------------- .nv.compat                --------------------------
	.section	.nv.compat,"",@"SHT_CUDA_COMPAT_INFO"
	.align	4
        /*0000*/ 	.byte	0x02, 0x09, 0x00, 0x00, 0x02, 0x02, 0x01, 0x00, 0x02, 0x05, 0x05, 0x00, 0x03, 0x07, 0x01, 0x01
        /*0010*/ 	.byte	0x02, 0x03, 0x00, 0x00, 0x02, 0x06, 0x01, 0x00, 0x04, 0x0b, 0x08, 0x00, 0x01, 0x00, 0x00, 0x00
        /*0020*/ 	.byte	0x00, 0x00, 0x00, 0x00


//--------------------- .nv.info._Z5sobelPhS_jjj  --------------------------
	.section	.nv.info._Z5sobelPhS_jjj,"",@"SHT_CUDA_INFO"
	.sectionflags	@""
	.align	4


	//----- nvinfo : EIATTR_CUDA_API_VERSION
	.align		4
        /*0000*/ 	.byte	0x04, 0x37
        /*0002*/ 	.short	(.L_10 - .L_9)
.L_9:
        /*0004*/ 	.word	0x00000082


	//----- nvinfo : EIATTR_KPARAM_INFO
	.align		4
.L_10:
        /*0008*/ 	.byte	0x04, 0x17
        /*000a*/ 	.short	(.L_12 - .L_11)
.L_11:
        /*000c*/ 	.word	0x00000000
        /*0010*/ 	.short	0x0004
        /*0012*/ 	.short	0x0018
        /*0014*/ 	.byte	0x00, 0xf0, 0x11, 0x00


	//----- nvinfo : EIATTR_KPARAM_INFO
	.align		4
.L_12:
        /*0018*/ 	.byte	0x04, 0x17
        /*001a*/ 	.short	(.L_14 - .L_13)
.L_13:
        /*001c*/ 	.word	0x00000000
        /*0020*/ 	.short	0x0003
        /*0022*/ 	.short	0x0014
        /*0024*/ 	.byte	0x00, 0xf0, 0x11, 0x00


	//----- nvinfo : EIATTR_KPARAM_INFO
	.align		4
.L_14:
        /*0028*/ 	.byte	0x04, 0x17
        /*002a*/ 	.short	(.L_16 - .L_15)
.L_15:
        /*002c*/ 	.word	0x00000000
        /*0030*/ 	.short	0x0002
        /*0032*/ 	.short	0x0010
        /*0034*/ 	.byte	0x00, 0xf0, 0x11, 0x00


	//----- nvinfo : EIATTR_KPARAM_INFO
	.align		4
.L_16:
        /*0038*/ 	.byte	0x04, 0x17
        /*003a*/ 	.short	(.L_18 - .L_17)
.L_17:
        /*003c*/ 	.word	0x00000000
        /*0040*/ 	.short	0x0001
        /*0042*/ 	.short	0x0008
        /*0044*/ 	.byte	0x00, 0xf5, 0x21, 0x00


	//----- nvinfo : EIATTR_KPARAM_INFO
	.align		4
.L_18:
        /*0048*/ 	.byte	0x04, 0x17
        /*004a*/ 	.short	(.L_20 - .L_19)
.L_19:
        /*004c*/ 	.word	0x00000000
        /*0050*/ 	.short	0x0000
        /*0052*/ 	.short	0x0000
        /*0054*/ 	.byte	0x00, 0xf5, 0x21, 0x00


	//----- nvinfo : EIATTR_SPARSE_MMA_MASK
	.align		4
.L_20:
        /*0058*/ 	.byte	0x03, 0x50
        /*005a*/ 	.short	0x0000


	//----- nvinfo : EIATTR_MAXREG_COUNT
	.align		4
        /*005c*/ 	.byte	0x03, 0x1b
        /*005e*/ 	.short	0x00ff


	//----- nvinfo : EIATTR_NUM_BARRIERS
	.align		4
        /*0060*/ 	.byte	0x02, 0x4c
        /*0062*/ 	.byte	0x01
	.zero		1


	//----- nvinfo : EIATTR_MERCURY_ISA_VERSION
	.align		4
        /*0064*/ 	.byte	0x03, 0x5f
        /*0066*/ 	.short	0x0101


	//----- nvinfo : EIATTR_VRC_CTA_INIT_COUNT
	.align		4
        /*0068*/ 	.byte	0x02, 0x4a
	.zero		1
	.zero		1


	//----- nvinfo : EIATTR_EXIT_INSTR_OFFSETS
	.align		4
        /*006c*/ 	.byte	0x04, 0x1c
        /*006e*/ 	.short	(.L_22 - .L_21)


	//   ....[0]....
.L_21:
        /*0070*/ 	.word	0x00000070


	//   ....[1]....
        /*0074*/ 	.word	0x00007850


	//----- nvinfo : EIATTR_CRS_STACK_SIZE
	.align		4
.L_22:
        /*0078*/ 	.byte	0x04, 0x1e
        /*007a*/ 	.short	(.L_24 - .L_23)
.L_23:
        /*007c*/ 	.word	0x00000000


	//----- nvinfo : EIATTR_CBANK_PARAM_SIZE
	.align		4
.L_24:
        /*0080*/ 	.byte	0x03, 0x19
        /*0082*/ 	.short	0x001c


	//----- nvinfo : EIATTR_PARAM_CBANK
	.align		4
        /*0084*/ 	.byte	0x04, 0x0a
        /*0086*/ 	.short	(.L_26 - .L_25)
	.align		4
.L_25:
        /*0088*/ 	.word	index@(.nv.constant0._Z5sobelPhS_jjj)
        /*008c*/ 	.short	0x0380
        /*008e*/ 	.short	0x001c


	//----- nvinfo : EIATTR_SW_WAR
	.align		4
.L_26:
        /*0090*/ 	.byte	0x04, 0x36
        /*0092*/ 	.short	(.L_28 - .L_27)
.L_27:
        /*0094*/ 	.word	0x00000008
.L_28:


//--------------------- .nv.callgraph             --------------------------
	.section	.nv.callgraph,"",@"SHT_CUDA_CALLGRAPH"
	.align	4
	.sectionentsize	8
	.align		4
        /*0000*/ 	.word	0x00000000
	.align		4
        /*0004*/ 	.word	0xffffffff
	.align		4
        /*0008*/ 	.word	0x00000000
	.align		4
        /*000c*/ 	.word	0xfffffffe
	.align		4
        /*0010*/ 	.word	0x00000000
	.align		4
        /*0014*/ 	.word	0xfffffffd
	.align		4
        /*0018*/ 	.word	0x00000000
	.align		4
        /*001c*/ 	.word	0xfffffffc


//--------------------- .nv.constant3             --------------------------
	.section	.nv.constant3,"a",@progbits
.nv.constant3:
	.type		mask,@object
	.size		mask,(.L_0 - mask)
mask:
        /*0000*/ 	.byte	0xff, 0xfc, 0xfa, 0xfc, 0xff, 0xfe, 0xf8, 0xf4, 0xf8, 0xfe, 0x00, 0x00, 0x00, 0x00, 0x00, 0x02
        /*0010*/ 	.byte	0x08, 0x0c, 0x08, 0x02, 0x01, 0x04, 0x06, 0x04, 0x01, 0xff, 0xfe, 0x00, 0x02, 0x01, 0xfc, 0xf8
        /*0020*/ 	.byte	0x00, 0x08, 0x04, 0xfa, 0xf4, 0x00, 0x0c, 0x06, 0xfc, 0xf8, 0x00, 0x08, 0x04, 0xff, 0xfe, 0x00
        /*0030*/ 	.byte	0x02, 0x01
.L_0:


//--------------------- .text._Z5sobelPhS_jjj     --------------------------
	.section	.text._Z5sobelPhS_jjj,"ax",@progbits
	.align	128
        .global         _Z5sobelPhS_jjj
        .type           _Z5sobelPhS_jjj,@function
        .size           _Z5sobelPhS_jjj,(.L_x_145 - _Z5sobelPhS_jjj)
        .other          _Z5sobelPhS_jjj,@"STO_CUDA_ENTRY STV_DEFAULT"
_Z5sobelPhS_jjj:
.text._Z5sobelPhS_jjj:
[----:B------:R-:W-:Y:S01]  /*0000*/  LDC R1, c[0x0][0x37c] ;  /* 0x0000df00ff017b82 */ /* 0x000fe20000000800 */
[----:B------:R-:W0:Y:S01]  /*0010*/  S2R R3, SR_CTAID.X ;  /* 0x0000000000037919 */ /* 0x000e220000002500 */
[----:B------:R-:W1:Y:S01]  /*0020*/  LDCU UR8, c[0x0][0x394] ;  /* 0x00007280ff0877ac */ /* 0x000e620008000800 */
[----:B------:R-:W0:Y:S02]  /*0030*/  S2R R6, SR_TID.X ;  /* 0x0000000000067919 */ /* 0x000e240000002100 */
[----:B0-----:R-:W-:-:S04]  /*0040*/  LEA R4, R3, R6, 0x7 ;  /* 0x0000000603047211 */ /* 0x001fc800078e38ff */
[----:B-1----:R-:W-:-:S04]  /*0050*/  ISETP.GE.AND P0, PT, R4, UR8, PT ;  /* 0x0000000804007c0c */ /* 0x002fc8000bf06270 */
[----:B------:R-:W-:-:S13]  /*0060*/  ISETP.LT.OR P0, PT, R4, RZ, P0 ;  /* 0x000000ff0400720c */ /* 0x000fda0000701670 */
[----:B------:R-:W-:Y:S05]  /*0070*/  @P0 EXIT ;  /* 0x000000000000094d */ /* 0x000fea0003800000 */
[----:B------:R-:W0:Y:S01]  /*0080*/  S2R R5, SR_CTAID.Y ;  /* 0x0000000000057919 */ /* 0x000e220000002600 */
[----:B------:R-:W-:Y:S01]  /*0090*/  ISETP.NE.AND P0, PT, R6, 0x7f, PT ;  /* 0x0000007f0600780c */ /* 0x000fe20003f05270 */
[----:B------:R-:W1:Y:S01]  /*00a0*/  LDCU.64 UR6, c[0x0][0x358] ;  /* 0x00006b00ff0677ac */ /* 0x000e620008000a00 */
[----:B------:R-:W-:Y:S11]  /*00b0*/  BSSY.RECONVERGENT B0, `(.L_x_0) ;  /* 0x0000227000007945 */ /* 0x000ff60003800200 */
[----:B------:R-:W-:Y:S05]  /*00c0*/  @!P0 BRA `(.L_x_1) ;  /* 0x0000001000408947 */ /* 0x000fea0003800000 */
[----:B------:R-:W-:-:S13]  /*00d0*/  ISETP.NE.AND P0, PT, R6, RZ, PT ;  /* 0x000000ff0600720c */ /* 0x000fda0003f05270 */
[----:B------:R-:W-:Y:S05]  /*00e0*/  @P0 BRA `(.L_x_2) ;  /* 0x00000020008c0947 */ /* 0x000fea0003800000 */
[----:B------:R-:W2:Y:S01]  /*00f0*/  LDC R0, c[0x0][0x390] ;  /* 0x0000e400ff007b82 */ /* 0x000ea20000000800 */
[C---:B0-----:R-:W-:Y:S01]  /*0100*/  IADD3 R9, PT, PT, R5.reuse, -0x2, RZ ;  /* 0xfffffffe05097810 */ /* 0x041fe20007ffe0ff */
[C---:B------:R-:W-:Y:S01]  /*0110*/  VIADD R2, R4.reuse, 0xfffffffe ;  /* 0xfffffffe04027836 */ /* 0x040fe20000000000 */
[C---:B------:R-:W-:Y:S01]  /*0120*/  ISETP.GT.AND P0, PT, R4.reuse, UR8, PT ;  /* 0x0000000804007c0c */ /* 0x040fe2000bf04270 */
[----:B------:R-:W-:Y:S01]  /*0130*/  VIADD R8, R4, 0xffffffff ;  /* 0xffffffff04087836 */ /* 0x000fe20000000000 */
[C---:B------:R-:W-:Y:S01]  /*0140*/  IADD3 R3, PT, PT, R5.reuse, 0x1, RZ ;  /* 0x0000000105037810 */ /* 0x040fe20007ffe0ff */
[----:B------:R-:W-:Y:S01]  /*0150*/  VIADD R7, R5, 0x2 ;  /* 0x0000000205077836 */ /* 0x000fe20000000000 */
[----:B------:R-:W-:Y:S02]  /*0160*/  ISETP.GE.AND P1, PT, R2, UR8, PT ;  /* 0x0000000802007c0c */ /* 0x000fe4000bf26270 */
[C---:B------:R-:W-:Y:S02]  /*0170*/  ISETP.EQ.OR P0, PT, R4.reuse, RZ, P0 ;  /* 0x000000ff0400720c */ /* 0x040fe40000702670 */
[----:B------:R-:W-:-:S02]  /*0180*/  ISETP.LT.U32.OR P1, PT, R4, 0x2, P1 ;  /* 0x000000020400780c */ /* 0x000fc40000f21470 */
[----:B--2---:R-:W-:-:S04]  /*0190*/  ISETP.GE.AND P2, PT, R9, R0, PT ;  /* 0x000000000900720c */ /* 0x004fc80003f46270 */
[----:B------:R-:W-:-:S13]  /*01a0*/  ISETP.LT.U32.OR P2, PT, R5, 0x2, P2 ;  /* 0x000000020500780c */ /* 0x000fda0001741470 */
[----:B------:R-:W-:Y:S05]  /*01b0*/  @P2 BRA `(.L_x_3) ;  /* 0x0000000000c02947 */ /* 0x000fea0003800000 */
[----:B------:R-:W-:Y:S04]  /*01c0*/  BSSY.RECONVERGENT B1, `(.L_x_4) ;  /* 0x0000017000017945 */ /* 0x000fe80003800200 */
[----:B------:R-:W-:Y:S05]  /*01d0*/  @P0 BRA `(.L_x_5) ;  /* 0x0000000000540947 */ /* 0x000fea0003800000 */
[----:B------:R-:W0:Y:S01]  /*01e0*/  LDC R17, c[0x0][0x398] ;  /* 0x0000e600ff117b82 */ /* 0x000e220000000800 */
[----:B------:R-:W2:Y:S01]  /*01f0*/  LDCU.64 UR4, c[0x0][0x380] ;  /* 0x00007000ff0477ac */ /* 0x000ea20008000a00 */
[----:B------:R-:W-:-:S04]  /*0200*/  IMAD R10, R9, UR8, R8 ;  /* 0x00000008090a7c24 */ /* 0x000fc8000f8e0208 */
[----:B0-----:R-:W-:-:S04]  /*0210*/  IMAD R10, R10, R17, RZ ;  /* 0x000000110a0a7224 */ /* 0x001fc800078e02ff */
[C---:B------:R-:W-:Y:S01]  /*0220*/  VIADD R12, R10.reuse, 0x1 ;  /* 0x000000010a0c7836 */ /* 0x040fe20000000000 */
[C---:B------:R-:W-:Y:S02]  /*0230*/  IADD3 R11, PT, PT, R10.reuse, 0x2, RZ ;  /* 0x000000020a0b7810 */ /* 0x040fe40007ffe0ff */
[----:B--2---:R-:W-:Y:S02]  /*0240*/  IADD3 R14, P4, PT, R10, UR4, RZ ;  /* 0x000000040a0e7c10 */ /* 0x004fe4000ff9e0ff */
[----:B------:R-:W-:Y:S02]  /*0250*/  IADD3 R10, P2, PT, R11, UR4, RZ ;  /* 0x000000040b0a7c10 */ /* 0x000fe4000ff5e0ff */
[----:B------:R-:W-:Y:S02]  /*0260*/  IADD3 R12, P3, PT, R12, UR4, RZ ;  /* 0x000000040c0c7c10 */ /* 0x000fe4000ff7e0ff */
[----:B------:R-:W-:Y:S01]  /*0270*/  IADD3.X R15, PT, PT, RZ, UR5, RZ, P4, !PT ;  /* 0x00000005ff0f7c10 */ /* 0x000fe2000a7fe4ff */
[----:B------:R-:W-:Y:S01]  /*0280*/  IMAD.X R11, RZ, RZ, UR5, P2 ;  /* 0x00000005ff0b7e24 */ /* 0x000fe200090e06ff */
[----:B------:R-:W-:-:S03]  /*0290*/  IADD3.X R13, PT, PT, RZ, UR5, RZ, P3, !PT ;  /* 0x00000005ff0d7c10 */ /* 0x000fc60009ffe4ff */
[----:B-1----:R-:W2:Y:S04]  /*02a0*/  LDG.E.U8 R14, desc[UR6][R14.64] ;  /* 0x000000060e0e7981 */ /* 0x002ea8000c1e1100 */
[----:B------:R-:W3:Y:S04]  /*02b0*/  LDG.E.U8 R10, desc[UR6][R10.64] ;  /* 0x000000060a0a7981 */ /* 0x000ee8000c1e1100 */
[----:B------:R-:W4:Y:S01]  /*02c0*/  LDG.E.U8 R12, desc[UR6][R12.64] ;  /* 0x000000060c0c7981 */ /* 0x000f22000c1e1100 */
[----:B------:R-:W0:Y:S01]  /*02d0*/  S2UR UR5, SR_CgaCtaId ;  /* 0x00000000000579c3 */ /* 0x000e220000008800 */
[----:B------:R-:W-:-:S02]  /*02e0*/  UMOV UR4, 0x400 ;  /* 0x0000040000047882 */ /* 0x000fc40000000000 */
[----:B0-----:R-:W-:-:S09]  /*02f0*/  ULEA UR4, UR5, UR4, 0x18 ;  /* 0x0000000405047291 */ /* 0x001fd2000f8ec0ff */
[----:B--2---:R0:W-:Y:S04]  /*0300*/  STS.U8 [R17+UR4], R14 ;  /* 0x0000000e11007988 */ /* 0x0041e80008000004 */
[----:B---3--:R0:W-:Y:S04]  /*0310*/  STS.U8 [R17+UR4+0x2], R10 ;  /* 0x0000020a11007988 */ /* 0x0081e80008000004 */
[----:B----4-:R0:W-:Y:S02]  /*0320*/  STS.U8 [R17+UR4+0x1], R12 ;  /* 0x0000010c11007988 */ /* 0x0101e40008000004 */
.L_x_5:
[----:B-1----:R-:W-:Y:S05]  /*0330*/  BSYNC.RECONVERGENT B1 ;  /* 0x0000000000017941 */ /* 0x002fea0003800200 */
.L_x_4:
[----:B------:R-:W-:Y:S04]  /*0340*/  BSSY.RECONVERGENT B1, `(.L_x_3) ;  /* 0x0000017000017945 */ /* 0x000fe80003800200 */
[----:B------:R-:W-:Y:S05]  /*0350*/  @P1 BRA `(.L_x_6) ;  /* 0x0000000000541947 */ /* 0x000fea0003800000 */
[----:B------:R-:W1:Y:S01]  /*0360*/  LDCU UR4, c[0x0][0x398] ;  /* 0x00007300ff0477ac */ /* 0x000e620008000800 */
[----:B------:R-:W-:Y:S01]  /*0370*/  IMAD R9, R9, UR8, R2 ;  /* 0x0000000809097c24 */ /* 0x000fe2000f8e0202 */
[----:B------:R-:W2:Y:S03]  /*0380*/  LDCU.64 UR10, c[0x0][0x380] ;  /* 0x00007000ff0a77ac */ /* 0x000ea60008000a00 */
[----:B-1----:R-:W-:-:S04]  /*0390*/  IMAD R9, R9, UR4, RZ ;  /* 0x0000000409097c24 */ /* 0x002fc8000f8e02ff */
[C---:B0-----:R-:W-:Y:S01]  /*03a0*/  VIADD R12, R9.reuse, 0x1 ;  /* 0x00000001090c7836 */ /* 0x041fe20000000000 */
[C---:B--2---:R-:W-:Y:S02]  /*03b0*/  IADD3 R14, P4, PT, R9.reuse, UR10, RZ ;  /* 0x0000000a090e7c10 */ /* 0x044fe4000ff9e0ff */
[----:B------:R-:W-:Y:S02]  /*03c0*/  IADD3 R10, PT, PT, R9, 0x2, RZ ;  /* 0x00000002090a7810 */ /* 0x000fe40007ffe0ff */
[----:B------:R-:W-:Y:S01]  /*03d0*/  IADD3 R12, P3, PT, R12, UR10, RZ ;  /* 0x0000000a0c0c7c10 */ /* 0x000fe2000ff7e0ff */
[----:B------:R-:W-:Y:S01]  /*03e0*/  IMAD.X R15, RZ, RZ, UR11, P4 ;  /* 0x0000000bff0f7e24 */ /* 0x000fe2000a0e06ff */
[----:B------:R-:W-:Y:S02]  /*03f0*/  IADD3 R10, P2, PT, R10, UR10, RZ ;  /* 0x0000000a0a0a7c10 */ /* 0x000fe4000ff5e0ff */
[----:B------:R-:W-:-:S03]  /*0400*/  IADD3.X R13, PT, PT, RZ, UR11, RZ, P3, !PT ;  /* 0x0000000bff0d7c10 */ /* 0x000fc60009ffe4ff */
[----:B------:R-:W-:Y:S01]  /*0410*/  IMAD.X R11, RZ, RZ, UR11, P2 ;  /* 0x0000000bff0b7e24 */ /* 0x000fe200090e06ff */
[----:B------:R-:W2:Y:S04]  /*0420*/  LDG.E.U8 R15, desc[UR6][R14.64] ;  /* 0x000000060e0f7981 */ /* 0x000ea8000c1e1100 */
[----:B------:R-:W2:Y:S04]  /*0430*/  LDG.E.U8 R12, desc[UR6][R12.64] ;  /* 0x000000060c0c7981 */ /* 0x000ea8000c1e1100 */
[----:B------:R-:W3:Y:S01]  /*0440*/  LDG.E.U8 R10, desc[UR6][R10.64] ;  /* 0x000000060a0a7981 */ /* 0x000ee2000c1e1100 */
[----:B------:R-:W0:Y:S01]  /*0450*/  S2UR UR5, SR_CgaCtaId ;  /* 0x00000000000579c3 */ /* 0x000e220000008800 */
[----:B------:R-:W-:-:S02]  /*0460*/  UMOV UR4, 0x400 ;  /* 0x0000040000047882 */ /* 0x000fc40000000000 */
[----:B0-----:R-:W-:Y:S01]  /*0470*/  ULEA UR4, UR5, UR4, 0x18 ;  /* 0x0000000405047291 */ /* 0x001fe2000f8ec0ff */
[----:B--2---:R-:W-:-:S08]  /*0480*/  PRMT R9, R12, 0x7604, R15 ;  /* 0x000076040c097816 */ /* 0x004fd0000000000f */
[----:B---3--:R1:W-:Y:S04]  /*0490*/  STS.U8 [UR4+0x2], R10 ;  /* 0x0000020aff007988 */ /* 0x0083e80008000004 */
[----:B------:R1:W-:Y:S02]  /*04a0*/  STS.U16 [UR4], R9 ;  /* 0x00000009ff007988 */ /* 0x0003e40008000404 */
.L_x_6:
[----:B------:R-:W-:Y:S05]  /*04b0*/  BSYNC.RECONVERGENT B1 ;  /* 0x0000000000017941 */ /* 0x000fea0003800200 */
.L_x_3:
[----:B------:R-:W-:-:S04]  /*04c0*/  ISETP.GT.AND P2, PT, R5, R0, PT ;  /* 0x000000000500720c */ /* 0x000fc80003f44270 */
[----:B------:R-:W-:-:S13]  /*04d0*/  ISETP.EQ.OR P2, PT, R5, RZ, P2 ;  /* 0x000000ff0500720c */ /* 0x000fda0001742670 */
[----:B------:R-:W-:Y:S05]  /*04e0*/  @P2 BRA `(.L_x_7) ;  /* 0x0000000000cc2947 */ /* 0x000fea0003800000 */
[----:B------:R-:W-:Y:S01]  /*04f0*/  BSSY.RECONVERGENT B1, `(.L_x_8) ;  /* 0x0000019000017945 */ /* 0x000fe20003800200 */
[----:B-1----:R-:W-:-:S03]  /*0500*/  IADD3 R9, PT, PT, R5, -0x1, RZ ;  /* 0xffffffff05097810 */ /* 0x002fc60007ffe0ff */
[----:B------:R-:W-:Y:S05]  /*0510*/  @P0 BRA `(.L_x_9) ;  /* 0x0000000000580947 */ /* 0x000fea0003800000 */
[----:B------:R-:W1:Y:S01]  /*0520*/  LDCU UR4, c[0x0][0x398] ;  /* 0x00007300ff0477ac */ /* 0x000e620008000800 */
[----:B0-----:R-:W-:Y:S01]  /*0530*/  IMAD R10, R9, UR8, R8 ;  /* 0x00000008090a7c24 */ /* 0x001fe2000f8e0208 */
[----:B------:R-:W0:Y:S03]  /*0540*/  LDCU.64 UR10, c[0x0][0x380] ;  /* 0x00007000ff0a77ac */ /* 0x000e260008000a00 */
[----:B-1----:R-:W-:-:S04]  /*0550*/  IMAD R10, R10, UR4, RZ ;  /* 0x000000040a0a7c24 */ /* 0x002fc8000f8e02ff */
[C---:B------:R-:W-:Y:S01]  /*0560*/  VIADD R11, R10.reuse, 0x2 ;  /* 0x000000020a0b7836 */ /* 0x040fe20000000000 */
[C---:B------:R-:W-:Y:S02]  /*0570*/  IADD3 R12, PT, PT, R10.reuse, 0x1, RZ ;  /* 0x000000010a0c7810 */ /* 0x040fe40007ffe0ff */
[----:B0-----:R-:W-:Y:S02]  /*0580*/  IADD3 R14, P4, PT, R10, UR10, RZ ;  /* 0x0000000a0a0e7c10 */ /* 0x001fe4000ff9e0ff */
[----:B------:R-:W-:Y:S02]  /*0590*/  IADD3 R12, P3, PT, R12, UR10, RZ ;  /* 0x0000000a0c0c7c10 */ /* 0x000fe4000ff7e0ff */
[----:B------:R-:W-:Y:S01]  /*05a0*/  IADD3 R10, P2, PT, R11, UR10, RZ ;  /* 0x0000000a0b0a7c10 */ /* 0x000fe2000ff5e0ff */
[----:B------:R-:W-:Y:S02]  /*05b0*/  IMAD.X R15, RZ, RZ, UR11, P4 ;  /* 0x0000000bff0f7e24 */ /* 0x000fe4000a0e06ff */
[----:B------:R-:W-:Y:S01]  /*05c0*/  IMAD.X R13, RZ, RZ, UR11, P3 ;  /* 0x0000000bff0d7e24 */ /* 0x000fe200098e06ff */
[----:B------:R-:W-:-:S02]  /*05d0*/  IADD3.X R11, PT, PT, RZ, UR11, RZ, P2, !PT ;  /* 0x0000000bff0b7c10 */ /* 0x000fc400097fe4ff */
[----:B------:R-:W2:Y:S04]  /*05e0*/  LDG.E.U8 R14, desc[UR6][R14.64] ;  /* 0x000000060e0e7981 */ /* 0x000ea8000c1e1100 */
[----:B------:R-:W3:Y:S04]  /*05f0*/  LDG.E.U8 R10, desc[UR6][R10.64] ;  /* 0x000000060a0a7981 */ /* 0x000ee8000c1e1100 */
[----:B------:R-:W4:Y:S01]  /*0600*/  LDG.E.U8 R12, desc[UR6][R12.64] ;  /* 0x000000060c0c7981 */ /* 0x000f22000c1e1100 */
[----:B------:R-:W0:Y:S01]  /*0610*/  S2UR UR9, SR_CgaCtaId ;  /* 0x00000000000979c3 */ /* 0x000e220000008800 */
[----:B------:R-:W-:-:S02]  /*0620*/  UMOV UR5, 0x400 ;  /* 0x0000040000057882 */ /* 0x000fc40000000000 */
[----:B0-----:R-:W-:-:S04]  /*0630*/  ULEA UR5, UR9, UR5, 0x18 ;  /* 0x0000000509057291 */ /* 0x001fc8000f8ec0ff */
[----:B------:R-:W-:-:S09]  /*0640*/  UIMAD UR4, UR4, 0x85, UR5 ;  /* 0x00000085040478a4 */ /* 0x000fd2000f8e0205 */
[----:B--2---:R1:W-:Y:S04]  /*0650*/  STS.U8 [UR4], R14 ;  /* 0x0000000eff007988 */ /* 0x0043e80008000004 */
[----:B---3--:R1:W-:Y:S04]  /*0660*/  STS.U8 [UR4+0x2], R10 ;  /* 0x0000020aff007988 */ /* 0x0083e80008000004 */
[----:B----4-:R1:W-:Y:S02]  /*0670*/  STS.U8 [UR4+0x1], R12 ;  /* 0x0000010cff007988 */ /* 0x0103e40008000004 */
.L_x_9:
[----:B------:R-:W-:Y:S05]  /*0680*/  BSYNC.RECONVERGENT B1 ;  /* 0x0000000000017941 */ /* 0x000fea0003800200 */
.L_x_8:
[----:B------:R-:W-:Y:S04]  /*0690*/  BSSY.RECONVERGENT B1, `(.L_x_7) ;  /* 0x0000018000017945 */ /* 0x000fe80003800200 */
[----:B------:R-:W-:Y:S05]  /*06a0*/  @P1 BRA `(.L_x_10) ;  /* 0x0000000000581947 */ /* 0x000fea0003800000 */
[----:B------:R-:W2:Y:S01]  /*06b0*/  LDCU UR4, c[0x0][0x398] ;  /* 0x00007300ff0477ac */ /* 0x000ea20008000800 */
[----:B------:R-:W-:Y:S01]  /*06c0*/  IMAD R9, R9, UR8, R2 ;  /* 0x0000000809097c24 */ /* 0x000fe2000f8e0202 */
[----:B------:R-:W3:Y:S03]  /*06d0*/  LDCU.64 UR10, c[0x0][0x380] ;  /* 0x00007000ff0a77ac */ /* 0x000ee60008000a00 */
[----:B--2---:R-:W-:-:S04]  /*06e0*/  IMAD R9, R9, UR4, RZ ;  /* 0x0000000409097c24 */ /* 0x004fc8000f8e02ff */
[C---:B01----:R-:W-:Y:S01]  /*06f0*/  VIADD R10, R9.reuse, 0x2 ;  /* 0x00000002090a7836 */ /* 0x043fe20000000000 */
[C---:B------:R-:W-:Y:S02]  /*0700*/  IADD3 R12, PT, PT, R9.reuse, 0x1, RZ ;  /* 0x00000001090c7810 */ /* 0x040fe40007ffe0ff */
[----:B---3--:R-:W-:Y:S02]  /*0710*/  IADD3 R14, P4, PT, R9, UR10, RZ ;  /* 0x0000000a090e7c10 */ /* 0x008fe4000ff9e0ff */
[----:B------:R-:W-:Y:S02]  /*0720*/  IADD3 R12, P3, PT, R12, UR10, RZ ;  /* 0x0000000a0c0c7c10 */ /* 0x000fe4000ff7e0ff */
[----:B------:R-:W-:Y:S02]  /*0730*/  IADD3.X R15, PT, PT, RZ, UR11, RZ, P4, !PT ;  /* 0x0000000bff0f7c10 */ /* 0x000fe4000a7fe4ff */
[----:B------:R-:W-:Y:S01]  /*0740*/  IADD3 R10, P2, PT, R10, UR10, RZ ;  /* 0x0000000a0a0a7c10 */ /* 0x000fe2000ff5e0ff */
[----:B------:R-:W-:-:S03]  /*0750*/  IMAD.X R13, RZ, RZ, UR11, P3 ;  /* 0x0000000bff0d7e24 */ /* 0x000fc600098e06ff */
[----:B------:R-:W-:Y:S01]  /*0760*/  IADD3.X R11, PT, PT, RZ, UR11, RZ, P2, !PT ;  /* 0x0000000bff0b7c10 */ /* 0x000fe200097fe4ff */
[----:B------:R-:W2:Y:S04]  /*0770*/  LDG.E.U8 R15, desc[UR6][R14.64] ;  /* 0x000000060e0f7981 */ /* 0x000ea8000c1e1100 */
[----:B------:R-:W2:Y:S04]  /*0780*/  LDG.E.U8 R12, desc[UR6][R12.64] ;  /* 0x000000060c0c7981 */ /* 0x000ea8000c1e1100 */
[----:B------:R-:W3:Y:S01]  /*0790*/  LDG.E.U8 R10, desc[UR6][R10.64] ;  /* 0x000000060a0a7981 */ /* 0x000ee2000c1e1100 */
[----:B------:R-:W0:Y:S01]  /*07a0*/  S2UR UR9, SR_CgaCtaId ;  /* 0x00000000000979c3 */ /* 0x000e220000008800 */
[----:B------:R-:W-:-:S02]  /*07b0*/  UMOV UR5, 0x400 ;  /* 0x0000040000057882 */ /* 0x000fc40000000000 */
[----:B0-----:R-:W-:-:S04]  /*07c0*/  ULEA UR5, UR9, UR5, 0x18 ;  /* 0x0000000509057291 */ /* 0x001fc8000f8ec0ff */
[----:B------:R-:W-:Y:S01]  /*07d0*/  UIMAD UR4, UR4, 0x84, UR5 ;  /* 0x00000084040478a4 */ /* 0x000fe2000f8e0205 */
[----:B--2---:R-:W-:-:S08]  /*07e0*/  PRMT R9, R12, 0x7604, R15 ;  /* 0x000076040c097816 */ /* 0x004fd0000000000f */
[----:B---3--:R2:W-:Y:S04]  /*07f0*/  STS.U8 [UR4+0x2], R10 ;  /* 0x0000020aff007988 */ /* 0x0085e80008000004 */
[----:B------:R2:W-:Y:S02]  /*0800*/  STS.U16 [UR4], R9 ;  /* 0x00000009ff007988 */ /* 0x0005e40008000404 */
.L_x_10:
[----:B------:R-:W-:Y:S05]  /*0810*/  BSYNC.RECONVERGENT B1 ;  /* 0x0000000000017941 */ /* 0x000fea0003800200 */
.L_x_7:
[----:B------:R-:W-:-:S13]  /*0820*/  ISETP.GE.AND P2, PT, R5, R0, PT ;  /* 0x000000000500720c */ /* 0x000fda0003f46270 */
[----:B------:R-:W-:Y:S05]  /*0830*/  @P2 BRA `(.L_x_11) ;  /* 0x0000000000c82947 */ /* 0x000fea0003800000 */
[----:B------:R-:W-:Y:S04]  /*0840*/  BSSY.RECONVERGENT B1, `(.L_x_12) ;  /* 0x0000018000017945 */ /* 0x000fe80003800200 */
[----:B------:R-:W-:Y:S05]  /*0850*/  @P0 BRA `(.L_x_13) ;  /* 0x0000000000580947 */ /* 0x000fea0003800000 */
[----:B------:R-:W3:Y:S01]  /*0860*/  LDCU UR4, c[0x0][0x398] ;  /* 0x00007300ff0477ac */ /* 0x000ee20008000800 */
[----:B-12---:R-:W-:Y:S01]  /*0870*/  IMAD R9, R5, UR8, R8 ;  /* 0x0000000805097c24 */ /* 0x006fe2000f8e0208 */
[----:B------:R-:W1:Y:S03]  /*0880*/  LDCU.64 UR10, c[0x0][0x380] ;  /* 0x00007000ff0a77ac */ /* 0x000e660008000a00 */
[----:B---3--:R-:W-:-:S04]  /*0890*/  IMAD R9, R9, UR4, RZ ;  /* 0x0000000409097c24 */ /* 0x008fc8000f8e02ff */
[C---:B0-----:R-:W-:Y:S01]  /*08a0*/  VIADD R10, R9.reuse, 0x2 ;  /* 0x00000002090a7836 */ /* 0x041fe20000000000 */
[C---:B------:R-:W-:Y:S02]  /*08b0*/  IADD3 R12, PT, PT, R9.reuse, 0x1, RZ ;  /* 0x00000001090c7810 */ /* 0x040fe40007ffe0ff */
[----:B-1----:R-:W-:Y:S02]  /*08c0*/  IADD3 R14, P4, PT, R9, UR10, RZ ;  /* 0x0000000a090e7c10 */ /* 0x002fe4000ff9e0ff */
[----:B------:R-:W-:Y:S02]  /*08d0*/  IADD3 R10, P2, PT, R10, UR10, RZ ;  /* 0x0000000a0a0a7c10 */ /* 0x000fe4000ff5e0ff */
[----:B------:R-:W-:Y:S02]  /*08e0*/  IADD3 R12, P3, PT, R12, UR10, RZ ;  /* 0x0000000a0c0c7c10 */ /* 0x000fe4000ff7e0ff */
[----:B------:R-:W-:Y:S01]  /*08f0*/  IADD3.X R15, PT, PT, RZ, UR11, RZ, P4, !PT ;  /* 0x0000000bff0f7c10 */ /* 0x000fe2000a7fe4ff */
[----:B------:R-:W-:Y:S01]  /*0900*/  IMAD.X R11, RZ, RZ, UR11, P2 ;  /* 0x0000000bff0b7e24 */ /* 0x000fe200090e06ff */
[----:B------:R-:W-:-:S03]  /*0910*/  IADD3.X R13, PT, PT, RZ, UR11, RZ, P3, !PT ;  /* 0x0000000bff0d7c10 */ /* 0x000fc60009ffe4ff */
        /* <DEDUP_REMOVED lines=10> */
.L_x_13:
[----:B-1----:R-:W-:Y:S05]  /*09c0*/  BSYNC.RECONVERGENT B1 ;  /* 0x0000000000017941 */ /* 0x002fea0003800200 */
.L_x_12:
[----:B------:R-:W-:Y:S04]  /*09d0*/  BSSY.RECONVERGENT B1, `(.L_x_11) ;  /* 0x0000018000017945 */ /* 0x000fe80003800200 */
[----:B------:R-:W-:Y:S05]  /*09e0*/  @P1 BRA `(.L_x_14) ;  /* 0x0000000000581947 */ /* 0x000fea0003800000 */
[----:B------:R-:W1:Y:S01]  /*09f0*/  LDCU UR4, c[0x0][0x398] ;  /* 0x00007300ff0477ac */ /* 0x000e620008000800 */
[----:B--2---:R-:W-:Y:S01]  /*0a00*/  IMAD R9, R5, UR8, R2 ;  /* 0x0000000805097c24 */ /* 0x004fe2000f8e0202 */
[----:B------:R-:W2:Y:S03]  /*0a10*/  LDCU.64 UR10, c[0x0][0x380] ;  /* 0x00007000ff0a77ac */ /* 0x000ea60008000a00 */
[----:B-1----:R-:W-:-:S04]  /*0a20*/  IMAD R9, R9, UR4, RZ ;  /* 0x0000000409097c24 */ /* 0x002fc8000f8e02ff */
[C---:B0-----:R-:W-:Y:S01]  /*0a30*/  VIADD R10, R9.reuse, 0x2 ;  /* 0x00000002090a7836 */ /* 0x041fe20000000000 */
[C---:B------:R-:W-:Y:S02]  /*0a40*/  IADD3 R12, PT, PT, R9.reuse, 0x1, RZ ;  /* 0x00000001090c7810 */ /* 0x040fe40007ffe0ff */
[----:B--2---:R-:W-:Y:S02]  /*0a50*/  IADD3 R14, P4, PT, R9, UR10, RZ ;  /* 0x0000000a090e7c10 */ /* 0x004fe4000ff9e0ff */
[----:B------:R-:W-:Y:S02]  /*0a60*/  IADD3 R12, P3, PT, R12, UR10, RZ ;  /* 0x0000000a0c0c7c10 */ /* 0x000fe4000ff7e0ff */
[----:B------:R-:W-:Y:S02]  /*0a70*/  IADD3.X R15, PT, PT, RZ, UR11, RZ, P4, !PT ;  /* 0x0000000bff0f7c10 */ /* 0x000fe4000a7fe4ff */
[----:B------:R-:W-:Y:S02]  /*0a80*/  IADD3 R10, P2, PT, R10, UR10, RZ ;  /* 0x0000000a0a0a7c10 */ /* 0x000fe4000ff5e0ff */
[----:B------:R-:W-:-:S02]  /*0a90*/  IADD3.X R13, PT, PT, RZ, UR11, RZ, P3, !PT ;  /* 0x0000000bff0d7c10 */ /* 0x000fc40009ffe4ff */
[----:B------:R-:W2:Y:S01]  /*0aa0*/  LDG.E.U8 R15, desc[UR6][R14.64] ;  /* 0x000000060e0f7981 */ /* 0x000ea2000c1e1100 */
[----:B------:R-:W-:-:S03]  /*0ab0*/  IMAD.X R11, RZ, RZ, UR11, P2 ;  /* 0x0000000bff0b7e24 */ /* 0x000fc600090e06ff */
[----:B------:R-:W2:Y:S04]  /*0ac0*/  LDG.E.U8 R12, desc[UR6][R12.64] ;  /* 0x000000060c0c7981 */ /* 0x000ea8000c1e1100 */
[----:B------:R-:W3:Y:S01]  /*0ad0*/  LDG.E.U8 R10, desc[UR6][R10.64] ;  /* 0x000000060a0a7981 */ /* 0x000ee2000c1e1100 */
[----:B------:R-:W0:Y:S01]  /*0ae0*/  S2UR UR9, SR_CgaCtaId ;  /* 0x00000000000979c3 */ /* 0x000e220000008800 */
[----:B------:R-:W-:Y:S02]  /*0af0*/  UMOV UR5, 0x400 ;  /* 0x0000040000057882 */ /* 0x000fe40000000000 */
[----:B0-----:R-:W-:-:S04]  /*0b00*/  ULEA UR5, UR9, UR5, 0x18 ;  /* 0x0000000509057291 */ /* 0x001fc8000f8ec0ff */
[----:B------:R-:W-:Y:S01]  /*0b10*/  UIMAD UR4, UR4, 0x108, UR5 ;  /* 0x00000108040478a4 */ /* 0x000fe2000f8e0205 */
[----:B--2---:R-:W-:-:S08]  /*0b20*/  PRMT R9, R12, 0x7604, R15 ;  /* 0x000076040c097816 */ /* 0x004fd0000000000f */
[----:B---3--:R1:W-:Y:S04]  /*0b30*/  STS.U8 [UR4+0x2], R10 ;  /* 0x0000020aff007988 */ /* 0x0083e80008000004 */
[----:B------:R1:W-:Y:S02]  /*0b40*/  STS.U16 [UR4], R9 ;  /* 0x00000009ff007988 */ /* 0x0003e40008000404 */
.L_x_14:
[----:B------:R-:W-:Y:S05]  /*0b50*/  BSYNC.RECONVERGENT B1 ;  /* 0x0000000000017941 */ /* 0x000fea0003800200 */
.L_x_11:
[----:B------:R-:W-:-:S13]  /*0b60*/  ISETP.GE.AND P2, PT, R3, R0, PT ;  /* 0x000000000300720c */ /* 0x000fda0003f46270 */
[----:B------:R-:W-:Y:S05]  /*0b70*/  @P2 BRA `(.L_x_15) ;  /* 0x0000000000c82947 */ /* 0x000fea0003800000 */
[----:B------:R-:W-:Y:S04]  /*0b80*/  BSSY.RECONVERGENT B1, `(.L_x_16) ;  /* 0x0000018000017945 */ /* 0x000fe80003800200 */
[----:B------:R-:W-:Y:S05]  /*0b90*/  @P0 BRA `(.L_x_17) ;  /* 0x0000000000580947 */ /* 0x000fea0003800000 */
[----:B------:R-:W3:Y:S01]  /*0ba0*/  LDCU UR4, c[0x0][0x398] ;  /* 0x00007300ff0477ac */ /* 0x000ee20008000800 */
[----:B-12---:R-:W-:Y:S01]  /*0bb0*/  IMAD R9, R3, UR8, R8 ;  /* 0x0000000803097c24 */ /* 0x006fe2000f8e0208 */
[----:B------:R-:W1:Y:S03]  /*0bc0*/  LDCU.64 UR10, c[0x0][0x380] ;  /* 0x00007000ff0a77ac */ /* 0x000e660008000a00 */
[----:B---3--:R-:W-:-:S05]  /*0bd0*/  IMAD R9, R9, UR4, RZ ;  /* 0x0000000409097c24 */ /* 0x008fca000f8e02ff */
[C---:B0-----:R-:W-:Y:S02]  /*0be0*/  IADD3 R10, PT, PT, R9.reuse, 0x2, RZ ;  /* 0x00000002090a7810 */ /* 0x041fe40007ffe0ff */
[C---:B------:R-:W-:Y:S02]  /*0bf0*/  IADD3 R12, PT, PT, R9.reuse, 0x1, RZ ;  /* 0x00000001090c7810 */ /* 0x040fe40007ffe0ff */
[----:B-1----:R-:W-:Y:S02]  /*0c00*/  IADD3 R14, P4, PT, R9, UR10, RZ ;  /* 0x0000000a090e7c10 */ /* 0x002fe4000ff9e0ff */
[----:B------:R-:W-:Y:S02]  /*0c10*/  IADD3 R10, P2, PT, R10, UR10, RZ ;  /* 0x0000000a0a0a7c10 */ /* 0x000fe4000ff5e0ff */
[----:B------:R-:W-:Y:S01]  /*0c20*/  IADD3 R12, P3, PT, R12, UR10, RZ ;  /* 0x0000000a0c0c7c10 */ /* 0x000fe2000ff7e0ff */
[----:B------:R-:W-:Y:S01]  /*0c30*/  IMAD.X R15, RZ, RZ, UR11, P4 ;  /* 0x0000000bff0f7e24 */ /* 0x000fe2000a0e06ff */
[----:B------:R-:W-:-:S02]  /*0c40*/  IADD3.X R11, PT, PT, RZ, UR11, RZ, P2, !PT ;  /* 0x0000000bff0b7c10 */ /* 0x000fc400097fe4ff */
[----:B------:R-:W-:Y:S02]  /*0c50*/  IADD3.X R13, PT, PT, RZ, UR11, RZ, P3, !PT ;  /* 0x0000000bff0d7c10 */ /* 0x000fe40009ffe4ff */
        /* <DEDUP_REMOVED lines=10> */
.L_x_17:
[----:B-1----:R-:W-:Y:S05]  /*0d00*/  BSYNC.RECONVERGENT B1 ;  /* 0x0000000000017941 */ /* 0x002fea0003800200 */
.L_x_16:
[----:B------:R-:W-:Y:S04]  /*0d10*/  BSSY.RECONVERGENT B1, `(.L_x_15) ;  /* 0x0000018000017945 */ /* 0x000fe80003800200 */
[----:B------:R-:W-:Y:S05]  /*0d20*/  @P1 BRA `(.L_x_18) ;  /* 0x0000000000581947 */ /* 0x000fea0003800000 */
[----:B------:R-:W1:Y:S01]  /*0d30*/  LDCU UR4, c[0x0][0x398] ;  /* 0x00007300ff0477ac */ /* 0x000e620008000800 */
[----:B------:R-:W-:Y:S01]  /*0d40*/  IMAD R3, R3, UR8, R2 ;  /* 0x0000000803037c24 */ /* 0x000fe2000f8e0202 */
[----:B------:R-:W3:Y:S03]  /*0d50*/  LDCU.64 UR10, c[0x0][0x380] ;  /* 0x00007000ff0a77ac */ /* 0x000ee60008000a00 */
[----:B-1----:R-:W-:-:S04]  /*0d60*/  IMAD R3, R3, UR4, RZ ;  /* 0x0000000403037c24 */ /* 0x002fc8000f8e02ff */
[C---:B0-----:R-:W-:Y:S01]  /*0d70*/  VIADD R12, R3.reuse, 0x1 ;  /* 0x00000001030c7836 */ /* 0x041fe20000000000 */
[C---:B---3--:R-:W-:Y:S02]  /*0d80*/  IADD3 R14, P4, PT, R3.reuse, UR10, RZ ;  /* 0x0000000a030e7c10 */ /* 0x048fe4000ff9e0ff */
[----:B--2---:R-:W-:Y:S02]  /*0d90*/  IADD3 R10, PT, PT, R3, 0x2, RZ ;  /* 0x00000002030a7810 */ /* 0x004fe40007ffe0ff */
        /* <DEDUP_REMOVED lines=15> */
.L_x_18:
[----:B------:R-:W-:Y:S05]  /*0e90*/  BSYNC.RECONVERGENT B1 ;  /* 0x0000000000017941 */ /* 0x000fea0003800200 */
.L_x_15:
[----:B------:R-:W-:-:S13]  /*0ea0*/  ISETP.GE.AND P2, PT, R7, R0, PT ;  /* 0x000000000700720c */ /* 0x000fda0003f46270 */
[----:B------:R-:W-:Y:S05]  /*0eb0*/  @P2 BRA `(.L_x_2) ;  /* 0x0000001400182947 */ /* 0x000fea0003800000 */
[----:B------:R-:W-:Y:S04]  /*0ec0*/  BSSY.RECONVERGENT B1, `(.L_x_19) ;  /* 0x0000018000017945 */ /* 0x000fe80003800200 */
[----:B------:R-:W-:Y:S05]  /*0ed0*/  @P0 BRA `(.L_x_20) ;  /* 0x0000000000580947 */ /* 0x000fea0003800000 */
[----:B------:R-:W3:Y:S01]  /*0ee0*/  LDCU UR4, c[0x0][0x398] ;  /* 0x00007300ff0477ac */ /* 0x000ee20008000800 */
[----:B------:R-:W-:Y:S01]  /*0ef0*/  IMAD R8, R7, UR8, R8 ;  /* 0x0000000807087c24 */ /* 0x000fe2000f8e0208 */
[----:B------:R-:W4:Y:S03]  /*0f00*/  LDCU.64 UR10, c[0x0][0x380] ;  /* 0x00007000ff0a77ac */ /* 0x000f260008000a00 */
[----:B---3--:R-:W-:-:S04]  /*0f10*/  IMAD R8, R8, UR4, RZ ;  /* 0x0000000408087c24 */ /* 0x008fc8000f8e02ff */
[C---:B012---:R-:W-:Y:S01]  /*0f20*/  VIADD R10, R8.reuse, 0x1 ;  /* 0x00000001080a7836 */ /* 0x047fe20000000000 */
[C---:B------:R-:W-:Y:S02]  /*0f30*/  IADD3 R9, PT, PT, R8.reuse, 0x2, RZ ;  /* 0x0000000208097810 */ /* 0x040fe40007ffe0ff */
[----:B----4-:R-:W-:Y:S02]  /*0f40*/  IADD3 R12, P3, PT, R8, UR10, RZ ;  /* 0x0000000a080c7c10 */ /* 0x010fe4000ff7e0ff */
        /* <DEDUP_REMOVED lines=15> */
.L_x_20:
[----:B-1----:R-:W-:Y:S05]  /*1040*/  BSYNC.RECONVERGENT B1 ;  /* 0x0000000000017941 */ /* 0x002fea0003800200 */
.L_x_19:
[----:B------:R-:W-:Y:S05]  /*1050*/  @P1 BRA `(.L_x_2) ;  /* 0x0000001000b01947 */ /* 0x000fea0003800000 */
[----:B------:R-:W1:Y:S01]  /*1060*/  LDCU UR4, c[0x0][0x398] ;  /* 0x00007300ff0477ac */ /* 0x000e620008000800 */
[----:B------:R-:W-:Y:S01]  /*1070*/  IMAD R2, R7, UR8, R2 ;  /* 0x0000000807027c24 */ /* 0x000fe2000f8e0202 */
[----:B------:R-:W2:Y:S03]  /*1080*/  LDCU.64 UR10, c[0x0][0x380] ;  /* 0x00007000ff0a77ac */ /* 0x000ea60008000a00 */
[----:B-1----:R-:W-:-:S05]  /*1090*/  IMAD R2, R2, UR4, RZ ;  /* 0x0000000402027c24 */ /* 0x002fca000f8e02ff */
[C---:B0-----:R-:W-:Y:S02]  /*10a0*/  IADD3 R8, PT, PT, R2.reuse, 0x1, RZ ;  /* 0x0000000102087810 */ /* 0x041fe40007ffe0ff */
[----:B--2---:R-:W-:Y:S02]  /*10b0*/  IADD3 R10, P2, PT, R2, UR10, RZ ;  /* 0x0000000a020a7c10 */ /* 0x004fe4000ff5e0ff */
[----:B------:R-:W-:Y:S02]  /*10c0*/  IADD3 R8, P1, PT, R8, UR10, RZ ;  /* 0x0000000a08087c10 */ /* 0x000fe4000ff3e0ff */
[----:B------:R-:W-:Y:S01]  /*10d0*/  IADD3 R3, PT, PT, R2, 0x2, RZ ;  /* 0x0000000202037810 */ /* 0x000fe20007ffe0ff */
[----:B------:R-:W-:Y:S01]  /*10e0*/  IMAD.X R11, RZ, RZ, UR11, P2 ;  /* 0x0000000bff0b7e24 */ /* 0x000fe200090e06ff */
[----:B------:R-:W-:Y:S02]  /*10f0*/  IADD3.X R9, PT, PT, RZ, UR11, RZ, P1, !PT ;  /* 0x0000000bff097c10 */ /* 0x000fe40008ffe4ff */
[----:B------:R-:W-:-:S03]  /*1100*/  IADD3 R2, P0, PT, R3, UR10, RZ ;  /* 0x0000000a03027c10 */ /* 0x000fc6000ff1e0ff */
[----:B------:R-:W2:Y:S01]  /*1110*/  LDG.E.U8 R11, desc[UR6][R10.64] ;  /* 0x000000060a0b7981 */ /* 0x000ea2000c1e1100 */
[----:B------:R-:W-:-:S03]  /*1120*/  IADD3.X R3, PT, PT, RZ, UR11, RZ, P0, !PT ;  /* 0x0000000bff037c10 */ /* 0x000fc600087fe4ff */
        /* <DEDUP_REMOVED lines=8> */
[----:B------:R3:W-:Y:S01]  /*11b0*/  STS.U16 [UR4], R0 ;  /* 0x00000000ff007988 */ /* 0x0007e20008000404 */
[----:B------:R-:W-:Y:S05]  /*11c0*/  BRA `(.L_x_2) ;  /* 0x0000001000547947 */ /* 0x000fea0003800000 */
.L_x_1:
[----:B------:R-:W2:Y:S01]  /*11d0*/  LDC R0, c[0x0][0x390] ;  /* 0x0000e400ff007b82 */ /* 0x000ea20000000800 */
[C---:B0-----:R-:W-:Y:S01]  /*11e0*/  VIADD R17, R5.reuse, 0xfffffffe ;  /* 0xfffffffe05117836 */ /* 0x041fe20000000000 */
[C---:B------:R-:W-:Y:S01]  /*11f0*/  IADD3 R2, PT, PT, R4.reuse, 0x1, RZ ;  /* 0x0000000104027810 */ /* 0x040fe20007ffe0ff */
[C---:B------:R-:W-:Y:S01]  /*1200*/  VIADD R3, R5.reuse, 0x1 ;  /* 0x0000000105037836 */ /* 0x040fe20000000000 */
[----:B------:R-:W-:Y:S02]  /*1210*/  IADD3 R8, PT, PT, R4, 0x2, RZ ;  /* 0x0000000204087810 */ /* 0x000fe40007ffe0ff */
[----:B------:R-:W-:Y:S02]  /*1220*/  IADD3 R7, PT, PT, R5, 0x2, RZ ;  /* 0x0000000205077810 */ /* 0x000fe40007ffe0ff */
[----:B--2---:R-:W-:-:S04]  /*1230*/  ISETP.GE.AND P0, PT, R17, R0, PT ;  /* 0x000000001100720c */ /* 0x004fc80003f06270 */
[----:B------:R-:W-:-:S13]  /*1240*/  ISETP.LT.U32.OR P0, PT, R5, 0x2, P0 ;  /* 0x000000020500780c */ /* 0x000fda0000701470 */
[----:B------:R-:W-:Y:S05]  /*1250*/  @P0 BRA `(.L_x_21) ;  /* 0x0000000000d00947 */ /* 0x000fea0003800000 */
[----:B------:R-:W-:Y:S01]  /*1260*/  ISETP.GE.AND P0, PT, R2, UR8, PT ;  /* 0x0000000802007c0c */ /* 0x000fe2000bf06270 */
[----:B------:R-:W-:Y:S01]  /*1270*/  BSSY.RECONVERGENT B1, `(.L_x_22) ;  /* 0x0000019000017945 */ /* 0x000fe20003800200 */
[----:B------:R-:W-:-:S11]  /*1280*/  ISETP.GE.AND P1, PT, R8, UR8, PT ;  /* 0x0000000808007c0c */ /* 0x000fd6000bf26270 */
[----:B------:R-:W-:Y:S05]  /*1290*/  @P0 BRA `(.L_x_23) ;  /* 0x0000000000580947 */ /* 0x000fea0003800000 */
[----:B------:R-:W0:Y:S01]  /*12a0*/  LDCU UR4, c[0x0][0x398] ;  /* 0x00007300ff0477ac */ /* 0x000e220008000800 */
[----:B------:R-:W-:Y:S01]  /*12b0*/  IMAD R9, R17, UR8, R2 ;  /* 0x0000000811097c24 */ /* 0x000fe2000f8e0202 */
[----:B------:R-:W2:Y:S03]  /*12c0*/  LDCU.64 UR10, c[0x0][0x380] ;  /* 0x00007000ff0a77ac */ /* 0x000ea60008000a00 */
[----:B0-----:R-:W-:-:S04]  /*12d0*/  IMAD R9, R9, UR4, RZ ;  /* 0x0000000409097c24 */ /* 0x001fc8000f8e02ff */
[C---:B------:R-:W-:Y:S01]  /*12e0*/  VIADD R10, R9.reuse, 0x2 ;  /* 0x00000002090a7836 */ /* 0x040fe20000000000 */
[C---:B------:R-:W-:Y:S02]  /*12f0*/  IADD3 R12, PT, PT, R9.reuse, 0x1, RZ ;  /* 0x00000001090c7810 */ /* 0x040fe40007ffe0ff */
[----:B--2---:R-:W-:Y:S02]  /*1300*/  IADD3 R14, P3, PT, R9, UR10, RZ ;  /* 0x0000000a090e7c10 */ /* 0x004fe4000ff7e0ff */
[----:B------:R-:W-:Y:S02]  /*1310*/  IADD3 R12, P2, PT, R12, UR10, RZ ;  /* 0x0000000a0c0c7c10 */ /* 0x000fe4000ff5e0ff */
[----:B------:R-:W-:Y:S02]  /*1320*/  IADD3.X R15, PT, PT, RZ, UR11, RZ, P3, !PT ;  /* 0x0000000bff0f7c10 */ /* 0x000fe40009ffe4ff */
[----:B------:R-:W-:Y:S02]  /*1330*/  IADD3 R10, P0, PT, R10, UR10, RZ ;  /* 0x0000000a0a0a7c10 */ /* 0x000fe4000ff1e0ff */
[----:B------:R-:W-:-:S02]  /*1340*/  IADD3.X R13, PT, PT, RZ, UR11, RZ, P2, !PT ;  /* 0x0000000bff0d7c10 */ /* 0x000fc400097fe4ff */
[----:B-1----:R-:W2:Y:S01]  /*1350*/  LDG.E.U8 R15, desc[UR6][R14.64] ;  /* 0x000000060e0f7981 */ /* 0x002ea2000c1e1100 */
        /* <DEDUP_REMOVED lines=10> */
.L_x_23:
[----:B-1----:R-:W-:Y:S05]  /*1400*/  BSYNC.RECONVERGENT B1 ;  /* 0x0000000000017941 */ /* 0x002fea0003800200 */
.L_x_22:
[----:B------:R-:W-:Y:S04]  /*1410*/  BSSY.RECONVERGENT B1, `(.L_x_21) ;  /* 0x0000018000017945 */ /* 0x000fe80003800200 */
[----:B------:R-:W-:Y:S05]  /*1420*/  @P1 BRA `(.L_x_24) ;  /* 0x0000000000581947 */ /* 0x000fea0003800000 */
[----:B------:R-:W1:Y:S01]  /*1430*/  LDCU UR4, c[0x0][0x398] ;  /* 0x00007300ff0477ac */ /* 0x000e620008000800 */
[----:B0-----:R-:W-:Y:S01]  /*1440*/  IMAD R9, R17, UR8, R8 ;  /* 0x0000000811097c24 */ /* 0x001fe2000f8e0208 */
[----:B------:R-:W0:Y:S03]  /*1450*/  LDCU.64 UR10, c[0x0][0x380] ;  /* 0x00007000ff0a77ac */ /* 0x000e260008000a00 */
[----:B-1----:R-:W-:-:S05]  /*1460*/  IMAD R9, R9, UR4, RZ ;  /* 0x0000000409097c24 */ /* 0x002fca000f8e02ff */
[C---:B------:R-:W-:Y:S02]  /*1470*/  IADD3 R10, PT, PT, R9.reuse, 0x2, RZ ;  /* 0x00000002090a7810 */ /* 0x040fe40007ffe0ff */
[C---:B------:R-:W-:Y:S02]  /*1480*/  IADD3 R12, PT, PT, R9.reuse, 0x1, RZ ;  /* 0x00000001090c7810 */ /* 0x040fe40007ffe0ff */
[----:B0-----:R-:W-:Y:S02]  /*1490*/  IADD3 R14, P2, PT, R9, UR10, RZ ;  /* 0x0000000a090e7c10 */ /* 0x001fe4000ff5e0ff */
        /* <DEDUP_REMOVED lines=15> */
.L_x_24:
[----:B------:R-:W-:Y:S05]  /*1590*/  BSYNC.RECONVERGENT B1 ;  /* 0x0000000000017941 */ /* 0x000fea0003800200 */
.L_x_21:
[----:B------:R-:W-:-:S04]  /*15a0*/  ISETP.GT.AND P0, PT, R5, R0, PT ;  /* 0x000000000500720c */ /* 0x000fc80003f04270 */
[----:B------:R-:W-:-:S13]  /*15b0*/  ISETP.EQ.OR P0, PT, R5, RZ, P0 ;  /* 0x000000ff0500720c */ /* 0x000fda0000702670 */
[----:B------:R-:W-:Y:S05]  /*15c0*/  @P0 BRA `(.L_x_25) ;  /* 0x0000000000d40947 */ /* 0x000fea0003800000 */
[----:B------:R-:W-:Y:S01]  /*15d0*/  ISETP.GE.AND P0, PT, R2, UR8, PT ;  /* 0x0000000802007c0c */ /* 0x000fe2000bf06270 */
[----:B------:R-:W-:Y:S01]  /*15e0*/  BSSY.RECONVERGENT B1, `(.L_x_26) ;  /* 0x000001a000017945 */ /* 0x000fe20003800200 */
[----:B------:R-:W-:Y:S01]  /*15f0*/  ISETP.GE.AND P3, PT, R8, UR8, PT ;  /* 0x0000000808007c0c */ /* 0x000fe2000bf66270 */
[----:B------:R-:W-:-:S10]  /*1600*/  VIADD R17, R5, 0xffffffff ;  /* 0xffffffff05117836 */ /* 0x000fd40000000000 */
[----:B------:R-:W-:Y:S05]  /*1610*/  @P0 BRA `(.L_x_27) ;  /* 0x0000000000580947 */ /* 0x000fea0003800000 */
[----:B------:R-:W2:Y:S01]  /*1620*/  LDCU UR4, c[0x0][0x398] ;  /* 0x00007300ff0477ac */ /* 0x000ea20008000800 */
[----:B0-----:R-:W-:Y:S01]  /*1630*/  IMAD R9, R17, UR8, R2 ;  /* 0x0000000811097c24 */ /* 0x001fe2000f8e0202 */
[----:B------:R-:W0:Y:S03]  /*1640*/  LDCU.64 UR10, c[0x0][0x380] ;  /* 0x00007000ff0a77ac */ /* 0x000e260008000a00 */
[----:B--2---:R-:W-:-:S05]  /*1650*/  IMAD R9, R9, UR4, RZ ;  /* 0x0000000409097c24 */ /* 0x004fca000f8e02ff */
[C---:B-1----:R-:W-:Y:S02]  /*1660*/  IADD3 R12, PT, PT, R9.reuse, 0x1, RZ ;  /* 0x00000001090c7810 */ /* 0x042fe40007ffe0ff */
[C---:B0-----:R-:W-:Y:S02]  /*1670*/  IADD3 R14, P2, PT, R9.reuse, UR10, RZ ;  /* 0x0000000a090e7c10 */ /* 0x041fe4000ff5e0ff */
        /* <DEDUP_REMOVED lines=16> */
.L_x_27:
[----:B-1----:R-:W-:Y:S05]  /*1780*/  BSYNC.RECONVERGENT B1 ;  /* 0x0000000000017941 */ /* 0x002fea0003800200 */
.L_x_26:
[----:B------:R-:W-:Y:S04]  /*1790*/  BSSY.RECONVERGENT B1, `(.L_x_25) ;  /* 0x0000018000017945 */ /* 0x000fe80003800200 */
[----:B------:R-:W-:Y:S05]  /*17a0*/  @P3 BRA `(.L_x_28) ;  /* 0x0000000000583947 */ /* 0x000fea0003800000 */
[----:B------:R-:W1:Y:S01]  /*17b0*/  LDCU UR4, c[0x0][0x398] ;  /* 0x00007300ff0477ac */ /* 0x000e620008000800 */
[----:B0-2---:R-:W-:Y:S01]  /*17c0*/  IMAD R9, R17, UR8, R8 ;  /* 0x0000000811097c24 */ /* 0x005fe2000f8e0208 */
[----:B------:R-:W0:Y:S03]  /*17d0*/  LDCU.64 UR10, c[0x0][0x380] ;  /* 0x00007000ff0a77ac */ /* 0x000e260008000a00 */
[----:B-1----:R-:W-:-:S04]  /*17e0*/  IMAD R9, R9, UR4, RZ ;  /* 0x0000000409097c24 */ /* 0x002fc8000f8e02ff */
[C---:B------:R-:W-:Y:S01]  /*17f0*/  VIADD R10, R9.reuse, 0x2 ;  /* 0x00000002090a7836 */ /* 0x040fe20000000000 */
[C---:B------:R-:W-:Y:S02]  /*1800*/  IADD3 R12, PT, PT, R9.reuse, 0x1, RZ ;  /* 0x00000001090c7810 */ /* 0x040fe40007ffe0ff */
[----:B0-----:R-:W-:Y:S02]  /*1810*/  IADD3 R14, P2, PT, R9, UR10, RZ ;  /* 0x0000000a090e7c10 */ /* 0x001fe4000ff5e0ff */
        /* <DEDUP_REMOVED lines=15> */
.L_x_28:
[----:B------:R-:W-:Y:S05]  /*1910*/  BSYNC.RECONVERGENT B1 ;  /* 0x0000000000017941 */ /* 0x000fea0003800200 */
.L_x_25:
[----:B------:R-:W-:-:S13]  /*1920*/  ISETP.GE.AND P0, PT, R5, R0, PT ;  /* 0x000000000500720c */ /* 0x000fda0003f06270 */
[----:B------:R-:W-:Y:S05]  /*1930*/  @P0 BRA `(.L_x_29) ;  /* 0x0000000000d00947 */ /* 0x000fea0003800000 */
[----:B------:R-:W-:Y:S01]  /*1940*/  ISETP.GE.AND P0, PT, R2, UR8, PT ;  /* 0x0000000802007c0c */ /* 0x000fe2000bf06270 */
[----:B------:R-:W-:Y:S01]  /*1950*/  BSSY.RECONVERGENT B1, `(.L_x_30) ;  /* 0x0000019000017945 */ /* 0x000fe20003800200 */
[----:B------:R-:W-:-:S11]  /*1960*/  ISETP.GE.AND P3, PT, R8, UR8, PT ;  /* 0x0000000808007c0c */ /* 0x000fd6000bf66270 */
[----:B------:R-:W-:Y:S05]  /*1970*/  @P0 BRA `(.L_x_31) ;  /* 0x0000000000580947 */ /* 0x000fea0003800000 */
[----:B------:R-:W3:Y:S01]  /*1980*/  LDCU UR4, c[0x0][0x398] ;  /* 0x00007300ff0477ac */ /* 0x000ee20008000800 */
[----:B0-2---:R-:W-:Y:S01]  /*1990*/  IMAD R9, R5, UR8, R2 ;  /* 0x0000000805097c24 */ /* 0x005fe2000f8e0202 */
[----:B------:R-:W0:Y:S03]  /*19a0*/  LDCU.64 UR10, c[0x0][0x380] ;  /* 0x00007000ff0a77ac */ /* 0x000e260008000a00 */
[----:B---3--:R-:W-:-:S04]  /*19b0*/  IMAD R9, R9, UR4, RZ ;  /* 0x0000000409097c24 */ /* 0x008fc8000f8e02ff */
[C---:B-1----:R-:W-:Y:S01]  /*19c0*/  VIADD R10, R9.reuse, 0x2 ;  /* 0x00000002090a7836 */ /* 0x042fe20000000000 */
[C---:B------:R-:W-:Y:S02]  /*19d0*/  IADD3 R12, PT, PT, R9.reuse, 0x1, RZ ;  /* 0x00000001090c7810 */ /* 0x040fe40007ffe0ff */
[----:B0-----:R-:W-:Y:S02]  /*19e0*/  IADD3 R14, P2, PT, R9, UR10, RZ ;  /* 0x0000000a090e7c10 */ /* 0x001fe4000ff5e0ff */
        /* <DEDUP_REMOVED lines=15> */
.L_x_31:
[----:B-1----:R-:W-:Y:S05]  /*1ae0*/  BSYNC.RECONVERGENT B1 ;  /* 0x0000000000017941 */ /* 0x002fea0003800200 */
.L_x_30:
[----:B------:R-:W-:Y:S04]  /*1af0*/  BSSY.RECONVERGENT B1, `(.L_x_29) ;  /* 0x0000018000017945 */ /* 0x000fe80003800200 */
[----:B------:R-:W-:Y:S05]  /*1b00*/  @P3 BRA `(.L_x_32) ;  /* 0x0000000000583947 */ /* 0x000fea0003800000 */
[----:B------:R-:W1:Y:S01]  /*1b10*/  LDCU UR4, c[0x0][0x398] ;  /* 0x00007300ff0477ac */ /* 0x000e620008000800 */
[----:B0-23--:R-:W-:Y:S01]  /*1b20*/  IMAD R9, R5, UR8, R8 ;  /* 0x0000000805097c24 */ /* 0x00dfe2000f8e0208 */
        /* <DEDUP_REMOVED lines=20> */
.L_x_32:
[----:B------:R-:W-:Y:S05]  /*1c70*/  BSYNC.RECONVERGENT B1 ;  /* 0x0000000000017941 */ /* 0x000fea0003800200 */
.L_x_29:
[----:B------:R-:W-:-:S13]  /*1c80*/  ISETP.GE.AND P0, PT, R3, R0, PT ;  /* 0x000000000300720c */ /* 0x000fda0003f06270 */
[----:B------:R-:W-:Y:S05]  /*1c90*/  @P0 BRA `(.L_x_33) ;  /* 0x0000000000d00947 */ /* 0x000fea0003800000 */
[----:B------:R-:W-:Y:S01]  /*1ca0*/  ISETP.GE.AND P0, PT, R2, UR8, PT ;  /* 0x0000000802007c0c */ /* 0x000fe2000bf06270 */
[----:B------:R-:W-:Y:S01]  /*1cb0*/  BSSY.RECONVERGENT B1, `(.L_x_34) ;  /* 0x0000019000017945 */ /* 0x000fe20003800200 */
[----:B------:R-:W-:-:S11]  /*1cc0*/  ISETP.GE.AND P3, PT, R8, UR8, PT ;  /* 0x0000000808007c0c */ /* 0x000fd6000bf66270 */
[----:B------:R-:W-:Y:S05]  /*1cd0*/  @P0 BRA `(.L_x_35) ;  /* 0x0000000000580947 */ /* 0x000fea0003800000 */
[----:B------:R-:W4:Y:S01]  /*1ce0*/  LDCU UR4, c[0x0][0x398] ;  /* 0x00007300ff0477ac */ /* 0x000f220008000800 */
[----:B0-23--:R-:W-:Y:S01]  /*1cf0*/  IMAD R9, R3, UR8, R2 ;  /* 0x0000000803097c24 */ /* 0x00dfe2000f8e0202 */
[----:B------:R-:W0:Y:S03]  /*1d00*/  LDCU.64 UR10, c[0x0][0x380] ;  /* 0x00007000ff0a77ac */ /* 0x000e260008000a00 */
[----:B----4-:R-:W-:-:S04]  /*1d10*/  IMAD R9, R9, UR4, RZ ;  /* 0x0000000409097c24 */ /* 0x010fc8000f8e02ff */
[C---:B-1----:R-:W-:Y:S01]  /*1d20*/  VIADD R12, R9.reuse, 0x1 ;  /* 0x00000001090c7836 */ /* 0x042fe20000000000 */
[C---:B0-----:R-:W-:Y:S02]  /*1d30*/  IADD3 R14, P2, PT, R9.reuse, UR10, RZ ;  /* 0x0000000a090e7c10 */ /* 0x041fe4000ff5e0ff */
[----:B------:R-:W-:Y:S02]  /*1d40*/  IADD3 R10, PT, PT, R9, 0x2, RZ ;  /* 0x00000002090a7810 */ /* 0x000fe40007ffe0ff */
        /* <DEDUP_REMOVED lines=15> */
.L_x_35:
[----:B-1----:R-:W-:Y:S05]  /*1e40*/  BSYNC.RECONVERGENT B1 ;  /* 0x0000000000017941 */ /* 0x002fea0003800200 */
.L_x_34:
[----:B------:R-:W-:Y:S04]  /*1e50*/  BSSY.RECONVERGENT B1, `(.L_x_33) ;  /* 0x0000018000017945 */ /* 0x000fe80003800200 */
[----:B------:R-:W-:Y:S05]  /*1e60*/  @P3 BRA `(.L_x_36) ;  /* 0x0000000000583947 */ /* 0x000fea0003800000 */
[----:B------:R-:W1:Y:S01]  /*1e70*/  LDCU UR4, c[0x0][0x398] ;  /* 0x00007300ff0477ac */ /* 0x000e620008000800 */
[----:B------:R-:W-:Y:S01]  /*1e80*/  IMAD R3, R3, UR8, R8 ;  /* 0x0000000803037c24 */ /* 0x000fe2000f8e0208 */
[----:B------:R-:W5:Y:S03]  /*1e90*/  LDCU.64 UR10, c[0x0][0x380] ;  /* 0x00007000ff0a77ac */ /* 0x000f660008000a00 */
[----:B-1----:R-:W-:-:S04]  /*1ea0*/  IMAD R3, R3, UR4, RZ ;  /* 0x0000000403037c24 */ /* 0x002fc8000f8e02ff */
[C---:B------:R-:W-:Y:S01]  /*1eb0*/  VIADD R12, R3.reuse, 0x1 ;  /* 0x00000001030c7836 */ /* 0x040fe20000000000 */
[C---:B0-234-:R-:W-:Y:S02]  /*1ec0*/  IADD3 R10, PT, PT, R3.reuse, 0x2, RZ ;  /* 0x00000002030a7810 */ /* 0x05dfe40007ffe0ff */
[----:B-----5:R-:W-:Y:S02]  /*1ed0*/  IADD3 R14, P2, PT, R3, UR10, RZ ;  /* 0x0000000a030e7c10 */ /* 0x020fe4000ff5e0ff */
        /* <DEDUP_REMOVED lines=15> */
.L_x_36:
[----:B------:R-:W-:Y:S05]  /*1fd0*/  BSYNC.RECONVERGENT B1 ;  /* 0x0000000000017941 */ /* 0x000fea0003800200 */
.L_x_33:
[----:B------:R-:W-:-:S13]  /*1fe0*/  ISETP.GE.AND P0, PT, R7, R0, PT ;  /* 0x000000000700720c */ /* 0x000fda0003f06270 */
[----:B------:R-:W-:Y:S05]  /*1ff0*/  @P0 BRA `(.L_x_2) ;  /* 0x0000000000c80947 */ /* 0x000fea0003800000 */
[----:B------:R-:W-:Y:S01]  /*2000*/  ISETP.GE.AND P0, PT, R2, UR8, PT ;  /* 0x0000000802007c0c */ /* 0x000fe2000bf06270 */
[----:B------:R-:W-:Y:S01]  /*2010*/  BSSY.RECONVERGENT B1, `(.L_x_37) ;  /* 0x0000019000017945 */ /* 0x000fe20003800200 */
[----:B------:R-:W-:-:S11]  /*2020*/  ISETP.GE.AND P3, PT, R8, UR8, PT ;  /* 0x0000000808007c0c */ /* 0x000fd6000bf66270 */
[----:B------:R-:W-:Y:S05]  /*2030*/  @P0 BRA `(.L_x_38) ;  /* 0x0000000000580947 */ /* 0x000fea0003800000 */
[----:B------:R-:W5:Y:S01]  /*2040*/  LDCU UR4, c[0x0][0x398] ;  /* 0x00007300ff0477ac */ /* 0x000f620008000800 */
[----:B------:R-:W-:Y:S01]  /*2050*/  IMAD R2, R7, UR8, R2 ;  /* 0x0000000807027c24 */ /* 0x000fe2000f8e0202 */
[----:B------:R-:W0:Y:S03]  /*2060*/  LDCU.64 UR10, c[0x0][0x380] ;  /* 0x00007000ff0a77ac */ /* 0x000e260008000a00 */
[----:B-----5:R-:W-:-:S05]  /*2070*/  IMAD R2, R2, UR4, RZ ;  /* 0x0000000402027c24 */ /* 0x020fca000f8e02ff */
[C---:B01234-:R-:W-:Y:S02]  /*2080*/  IADD3 R10, PT, PT, R2.reuse, 0x1, RZ ;  /* 0x00000001020a7810 */ /* 0x05ffe40007ffe0ff */
[----:B------:R-:W-:Y:S02]  /*2090*/  IADD3 R12, P2, PT, R2, UR10, RZ ;  /* 0x0000000a020c7c10 */ /* 0x000fe4000ff5e0ff */
        /* <DEDUP_REMOVED lines=16> */
.L_x_38:
[----:B-1----:R-:W-:Y:S05]  /*21a0*/  BSYNC.RECONVERGENT B1 ;  /* 0x0000000000017941 */ /* 0x002fea0003800200 */
.L_x_37:
[----:B------:R-:W-:Y:S05]  /*21b0*/  @P3 BRA `(.L_x_2) ;  /* 0x0000000000583947 */ /* 0x000fea0003800000 */
[----:B------:R-:W1:Y:S01]  /*21c0*/  LDCU UR4, c[0x0][0x398] ;  /* 0x00007300ff0477ac */ /* 0x000e620008000800 */
[----:B------:R-:W-:Y:S01]  /*21d0*/  IMAD R7, R7, UR8, R8 ;  /* 0x0000000807077c24 */ /* 0x000fe2000f8e0208 */
[----:B------:R-:W2:Y:S03]  /*21e0*/  LDCU.64 UR10, c[0x0][0x380] ;  /* 0x00007000ff0a77ac */ /* 0x000ea60008000a00 */
[----:B-1----:R-:W-:-:S04]  /*21f0*/  IMAD R7, R7, UR4, RZ ;  /* 0x0000000407077c24 */ /* 0x002fc8000f8e02ff */
[C---:B0-----:R-:W-:Y:S01]  /*2200*/  VIADD R2, R7.reuse, 0x2 ;  /* 0x0000000207027836 */ /* 0x041fe20000000000 */
[C---:B------:R-:W-:Y:S02]  /*2210*/  IADD3 R8, PT, PT, R7.reuse, 0x1, RZ ;  /* 0x0000000107087810 */ /* 0x040fe40007ffe0ff */
[----:B--234-:R-:W-:Y:S02]  /*2220*/  IADD3 R10, P2, PT, R7, UR10, RZ ;  /* 0x0000000a070a7c10 */ /* 0x01cfe4000ff5e0ff */
        /* <DEDUP_REMOVED lines=15> */
.L_x_2:
[----:B-1----:R-:W-:Y:S05]  /*2320*/  BSYNC.RECONVERGENT B0 ;  /* 0x0000000000007941 */ /* 0x002fea0003800200 */
.L_x_0:
[----:B0-----:R-:W0:Y:S01]  /*2330*/  LDC R8, c[0x0][0x390] ;  /* 0x0000e400ff087b82 */ /* 0x001e220000000800 */
[C---:B------:R-:W-:Y:S01]  /*2340*/  IADD3 R3, PT, PT, R5.reuse, -0x2, RZ ;  /* 0xfffffffe05037810 */ /* 0x040fe20007ffe0ff */
[C---:B------:R-:W-:Y:S01]  /*2350*/  VIADD R7, R5.reuse, 0x1 ;  /* 0x0000000105077836 */ /* 0x040fe20000000000 */
[----:B--234-:R-:W-:Y:S02]  /*2360*/  IADD3 R9, PT, PT, R5, 0x2, RZ ;  /* 0x0000000205097810 */ /* 0x01cfe40007ffe0ff */
[----:B------:R-:W-:Y:S02]  /*2370*/  IADD3 R0, PT, PT, R4, -0x2, RZ ;  /* 0xfffffffe04007810 */ /* 0x000fe40007ffe0ff */
[-C--:B0-----:R-:W-:Y:S02]  /*2380*/  ISETP.GE.AND P2, PT, R3, R8.reuse, PT ;  /* 0x000000080300720c */ /* 0x081fe40003f46270 */
[C---:B------:R-:W-:Y:S02]  /*2390*/  ISETP.GT.AND P3, PT, R5.reuse, R8, PT ;  /* 0x000000080500720c */ /* 0x040fe40003f64270 */
[----:B------:R-:W-:-:S02]  /*23a0*/  ISETP.LT.U32.OR P2, PT, R5, 0x2, P2 ;  /* 0x000000020500780c */ /* 0x000fc40001741470 */
[-C--:B------:R-:W-:Y:S02]  /*23b0*/  ISETP.GE.AND P6, PT, R9, R8.reuse, PT ;  /* 0x000000080900720c */ /* 0x080fe40003fc6270 */
[-C--:B------:R-:W-:Y:S02]  /*23c0*/  ISETP.GE.AND P0, PT, R5, R8.reuse, PT ;  /* 0x000000080500720c */ /* 0x080fe40003f06270 */
[----:B------:R-:W-:Y:S02]  /*23d0*/  ISETP.GE.AND P1, PT, R7, R8, PT ;  /* 0x000000080700720c */ /* 0x000fe40003f26270 */
[----:B------:R-:W-:Y:S02]  /*23e0*/  ISETP.EQ.OR P3, PT, R5, RZ, P3 ;  /* 0x000000ff0500720c */ /* 0x000fe40001f62670 */
[----:B------:R-:W-:-:S03]  /*23f0*/  P2R R14, PR, RZ, 0x40 ;  /* 0x00000040ff0e7803 */ /* 0x000fc60000000000 */
[----:B------:R-:W-:Y:S08]  /*2400*/  @P2 BRA `(.L_x_39) ;  /* 0x00000000005c2947 */ /* 0x000ff00003800000 */
[----:B------:R-:W0:Y:S01]  /*2410*/  LDCU UR4, c[0x0][0x398] ;  /* 0x00007300ff0477ac */ /* 0x000e220008000800 */
[----:B------:R-:W-:Y:S01]  /*2420*/  IMAD R2, R3, UR8, R4 ;  /* 0x0000000803027c24 */ /* 0x000fe2000f8e0204 */
[----:B------:R-:W1:Y:S03]  /*2430*/  LDCU.64 UR10, c[0x0][0x380] ;  /* 0x00007000ff0a77ac */ /* 0x000e660008000a00 */
[----:B0-----:R-:W-:-:S04]  /*2440*/  IMAD R12, R2, UR4, RZ ;  /* 0x00000004020c7c24 */ /* 0x001fc8000f8e02ff */
[C---:B------:R-:W-:Y:S01]  /*2450*/  VIADD R2, R12.reuse, 0x2 ;  /* 0x000000020c027836 */ /* 0x040fe20000000000 */
[C---:B------:R-:W-:Y:S02]  /*2460*/  IADD3 R10, PT, PT, R12.reuse, 0x1, RZ ;  /* 0x000000010c0a7810 */ /* 0x040fe40007ffe0ff */
[----:B-1----:R-:W-:Y:S02]  /*2470*/  IADD3 R12, P4, PT, R12, UR10, RZ ;  /* 0x0000000a0c0c7c10 */ /* 0x002fe4000ff9e0ff */
[----:B------:R-:W-:-:S03]  /*2480*/  IADD3 R2, P5, PT, R2, UR10, RZ ;  /* 0x0000000a02027c10 */ /* 0x000fc6000ffbe0ff */
[----:B------:R-:W-:Y:S01]  /*2490*/  IMAD.X R13, RZ, RZ, UR11, P4 ;  /* 0x0000000bff0d7e24 */ /* 0x000fe2000a0e06ff */
[----:B------:R-:W-:Y:S02]  /*24a0*/  IADD3.X R3, PT, PT, RZ, UR11, RZ, P5, !PT ;  /* 0x0000000bff037c10 */ /* 0x000fe4000affe4ff */
[----:B------:R-:W-:Y:S02]  /*24b0*/  IADD3 R10, P5, PT, R10, UR10, RZ ;  /* 0x0000000a0a0a7c10 */ /* 0x000fe4000ffbe0ff */
[----:B------:R-:W2:Y:S02]  /*24c0*/  LDG.E.U8 R12, desc[UR6][R12.64] ;  /* 0x000000060c0c7981 */ /* 0x000ea4000c1e1100 */
[----:B------:R-:W-:Y:S02]  /*24d0*/  IADD3.X R11, PT, PT, RZ, UR11, RZ, P5, !PT ;  /* 0x0000000bff0b7c10 */ /* 0x000fe4000affe4ff */
[----:B------:R-:W3:Y:S04]  /*24e0*/  LDG.E.U8 R2, desc[UR6][R2.64] ;  /* 0x0000000602027981 */ /* 0x000ee8000c1e1100 */
[----:B------:R-:W4:Y:S01]  /*24f0*/  LDG.E.U8 R10, desc[UR6][R10.64] ;  /* 0x000000060a0a7981 */ /* 0x000f22000c1e1100 */
[----:B------:R-:W0:Y:S01]  /*2500*/  S2R R16, SR_CgaCtaId ;  /* 0x0000000000107919 */ /* 0x000e220000008800 */
[----:B------:R-:W-:-:S04]  /*2510*/  MOV R15, 0x400 ;  /* 0x00000400000f7802 */ /* 0x000fc80000000f00 */
[----:B0-----:R-:W-:Y:S02]  /*2520*/  LEA R16, R16, R15, 0x18 ;  /* 0x0000000f10107211 */ /* 0x001fe400078ec0ff */
[----:B------:R-:W-:-:S05]  /*2530*/  IADD3 R15, PT, PT, R6, 0x2, RZ ;  /* 0x00000002060f7810 */ /* 0x000fca0007ffe0ff */
[----:B------:R-:W-:-:S05]  /*2540*/  IMAD R15, R15, UR4, R16 ;  /* 0x000000040f0f7c24 */ /* 0x000fca000f8e0210 */
[----:B--2---:R0:W-:Y:S04]  /*2550*/  STS.U8 [R15], R12 ;  /* 0x0000000c0f007388 */ /* 0x0041e80000000000 */
[----:B---3--:R0:W-:Y:S04]  /*2560*/  STS.U8 [R15+0x2], R2 ;  /* 0x000002020f007388 */ /* 0x0081e80000000000 */
[----:B----4-:R0:W-:Y:S02]  /*2570*/  STS.U8 [R15+0x1], R10 ;  /* 0x0000010a0f007388 */ /* 0x0101e40000000000 */
.L_x_39:
[----:B------:R-:W-:Y:S05]  /*2580*/  @P3 BRA `(.L_x_40) ;  /* 0x0000000000603947 */ /* 0x000fea0003800000 */
[----:B------:R-:W1:Y:S01]  /*2590*/  LDCU UR4, c[0x0][0x398] ;  /* 0x00007300ff0477ac */ /* 0x000e620008000800 */
[----:B------:R-:W-:Y:S01]  /*25a0*/  VIADD R3, R5, 0xffffffff ;  /* 0xffffffff05037836 */ /* 0x000fe20000000000 */
[----:B------:R-:W2:Y:S03]  /*25b0*/  LDCU.64 UR10, c[0x0][0x380] ;  /* 0x00007000ff0a77ac */ /* 0x000ea60008000a00 */
[----:B0-----:R-:W-:-:S04]  /*25c0*/  IMAD R2, R3, UR8, R4 ;  /* 0x0000000803027c24 */ /* 0x001fc8000f8e0204 */
[----:B-1----:R-:W-:-:S05]  /*25d0*/  IMAD R12, R2, UR4, RZ ;  /* 0x00000004020c7c24 */ /* 0x002fca000f8e02ff */
[C---:B------:R-:W-:Y:S02]  /*25e0*/  IADD3 R2, PT, PT, R12.reuse, 0x2, RZ ;  /* 0x000000020c027810 */ /* 0x040fe40007ffe0ff */
[----:B------:R-:W-:Y:S02]  /*25f0*/  IADD3 R10, PT, PT, R12, 0x1, RZ ;  /* 0x000000010c0a7810 */ /* 0x000fe40007ffe0ff */
[----:B--2---:R-:W-:Y:S02]  /*2600*/  IADD3 R2, P5, PT, R2, UR10, RZ ;  /* 0x0000000a02027c10 */ /* 0x004fe4000ffbe0ff */
[----:B------:R-:W-:-:S03]  /*2610*/  IADD3 R12, P4, PT, R12, UR10, RZ ;  /* 0x0000000a0c0c7c10 */ /* 0x000fc6000ff9e0ff */
[----:B------:R-:W-:Y:S01]  /*2620*/  IMAD.X R3, RZ, RZ, UR11, P5 ;  /* 0x0000000bff037e24 */ /* 0x000fe2000a8e06ff */
[----:B------:R-:W-:Y:S02]  /*2630*/  IADD3 R10, P5, PT, R10, UR10, RZ ;  /* 0x0000000a0a0a7c10 */ /* 0x000fe4000ffbe0ff */
[----:B------:R-:W-:Y:S02]  /*2640*/  IADD3.X R13, PT, PT, RZ, UR11, RZ, P4, !PT ;  /* 0x0000000bff0d7c10 */ /* 0x000fe4000a7fe4ff */
[----:B------:R-:W-:Y:S01]  /*2650*/  IADD3.X R11, PT, PT, RZ, UR11, RZ, P5, !PT ;  /* 0x0000000bff0b7c10 */ /* 0x000fe2000affe4ff */
[----:B------:R-:W2:Y:S04]  /*2660*/  LDG.E.U8 R2, desc[UR6][R2.64] ;  /* 0x0000000602027981 */ /* 0x000ea8000c1e1100 */
[----:B------:R-:W3:Y:S04]  /*2670*/  LDG.E.U8 R12, desc[UR6][R12.64] ;  /* 0x000000060c0c7981 */ /* 0x000ee8000c1e1100 */
[----:B------:R-:W4:Y:S01]  /*2680*/  LDG.E.U8 R10, desc[UR6][R10.64] ;  /* 0x000000060a0a7981 */ /* 0x000f22000c1e1100 */
[----:B------:R-:W0:Y:S01]  /*2690*/  S2R R16, SR_CgaCtaId ;  /* 0x0000000000107919 */ /* 0x000e220000008800 */
[----:B------:R-:W-:-:S04]  /*26a0*/  MOV R15, 0x400 ;  /* 0x00000400000f7802 */ /* 0x000fc80000000f00 */
[----:B0-----:R-:W-:Y:S01]  /*26b0*/  LEA R16, R16, R15, 0x18 ;  /* 0x0000000f10107211 */ /* 0x001fe200078ec0ff */
[----:B------:R-:W-:-:S04]  /*26c0*/  VIADD R15, R6, 0x86 ;  /* 0x00000086060f7836 */ /* 0x000fc80000000000 */
[----:B------:R-:W-:-:S05]  /*26d0*/  IMAD R15, R15, UR4, R16 ;  /* 0x000000040f0f7c24 */ /* 0x000fca000f8e0210 */
[----:B--2---:R1:W-:Y:S04]  /*26e0*/  STS.U8 [R15+0x2], R2 ;  /* 0x000002020f007388 */ /* 0x0043e80000000000 */
[----:B---3--:R1:W-:Y:S04]  /*26f0*/  STS.U8 [R15], R12 ;  /* 0x0000000c0f007388 */ /* 0x0083e80000000000 */
[----:B----4-:R1:W-:Y:S02]  /*2700*/  STS.U8 [R15+0x1], R10 ;  /* 0x0000010a0f007388 */ /* 0x0103e40000000000 */
.L_x_40:
[----:B------:R-:W-:Y:S05]  /*2710*/  @P0 BRA `(.L_x_41) ;  /* 0x00000000005c0947 */ /* 0x000fea0003800000 */
[----:B------:R-:W2:Y:S01]  /*2720*/  LDCU UR4, c[0x0][0x398] ;  /* 0x00007300ff0477ac */ /* 0x000ea20008000800 */
[----:B01----:R-:W-:Y:S01]  /*2730*/  IMAD R2, R5, UR8, R4 ;  /* 0x0000000805027c24 */ /* 0x003fe2000f8e0204 */
[----:B------:R-:W0:Y:S03]  /*2740*/  LDCU.64 UR10, c[0x0][0x380] ;  /* 0x00007000ff0a77ac */ /* 0x000e260008000a00 */
[----:B--2---:R-:W-:-:S05]  /*2750*/  IMAD R12, R2, UR4, RZ ;  /* 0x00000004020c7c24 */ /* 0x004fca000f8e02ff */
[C---:B------:R-:W-:Y:S02]  /*2760*/  IADD3 R2, PT, PT, R12.reuse, 0x2, RZ ;  /* 0x000000020c027810 */ /* 0x040fe40007ffe0ff */
[----:B------:R-:W-:Y:S02]  /*2770*/  IADD3 R10, PT, PT, R12, 0x1, RZ ;  /* 0x000000010c0a7810 */ /* 0x000fe40007ffe0ff */
[----:B0-----:R-:W-:Y:S02]  /*2780*/  IADD3 R2, P5, PT, R2, UR10, RZ ;  /* 0x0000000a02027c10 */ /* 0x001fe4000ffbe0ff */
        /* <DEDUP_REMOVED lines=16> */
.L_x_41:
[----:B------:R-:W-:Y:S05]  /*2890*/  @P1 BRA `(.L_x_42) ;  /* 0x00000000005c1947 */ /* 0x000fea0003800000 */
[----:B------:R-:W3:Y:S01]  /*28a0*/  LDCU UR4, c[0x0][0x398] ;  /* 0x00007300ff0477ac */ /* 0x000ee20008000800 */
[----:B012---:R-:W-:Y:S01]  /*28b0*/  IMAD R2, R7, UR8, R4 ;  /* 0x0000000807027c24 */ /* 0x007fe2000f8e0204 */
[----:B------:R-:W0:Y:S03]  /*28c0*/  LDCU.64 UR10, c[0x0][0x380] ;  /* 0x00007000ff0a77ac */ /* 0x000e260008000a00 */
[----:B---3--:R-:W-:-:S05]  /*28d0*/  IMAD R12, R2, UR4, RZ ;  /* 0x00000004020c7c24 */ /* 0x008fca000f8e02ff */
        /* <DEDUP_REMOVED lines=19> */
.L_x_42:
        /* <DEDUP_REMOVED lines=24> */
.L_x_43:
[----:B------:R-:W-:Y:S01]  /*2b90*/  BAR.SYNC.DEFER_BLOCKING 0x0 ;  /* 0x0000000000007b1d */ /* 0x000fe20000010000 */
[----:B------:R-:W-:Y:S01]  /*2ba0*/  ISETP.GE.AND P4, PT, R0, UR8, PT ;  /* 0x0000000800007c0c */ /* 0x000fe2000bf86270 */
[----:B------:R-:W-:Y:S01]  /*2bb0*/  IMAD.MOV.U32 R0, RZ, RZ, RZ ;  /* 0x000000ffff007224 */ /* 0x000fe200078e00ff */
[----:B------:R-:W-:Y:S02]  /*2bc0*/  IADD3 R11, PT, PT, R6, 0x10a, RZ ;  /* 0x0000010a060b7810 */ /* 0x000fe40007ffe0ff */
[----:B012---:R-:W-:Y:S02]  /*2bd0*/  CS2R R2, SRZ ;  /* 0x0000000000027805 */ /* 0x007fe4000001ff00 */
[----:B------:R-:W-:Y:S01]  /*2be0*/  ISETP.LT.U32.OR P4, PT, R4, 0x2, P4 ;  /* 0x000000020400780c */ /* 0x000fe20002781470 */
[----:B------:R-:W-:Y:S01]  /*2bf0*/  BSSY.RECONVERGENT B0, `(.L_x_44) ;  /* 0x0000015000007945 */ /* 0x000fe20003800200 */
[----:B------:R-:W-:Y:S02]  /*2c00*/  IADD3 R10, PT, PT, R6, 0x2, RZ ;  /* 0x00000002060a7810 */ /* 0x000fe40007ffe0ff */
[----:B------:R-:W-:-:S04]  /*2c10*/  PLOP3.LUT P5, PT, P4, P2, PT, 0xf8, 0x8f ;  /* 0x00000000008f781c */ /* 0x000fc800027a5f70 */
[----:B------:R-:W-:-:S09]  /*2c20*/  P2R R19, PR, RZ, 0x20 ;  /* 0x00000020ff137803 */ /* 0x000fd20000000000 */
[----:B------:R-:W-:Y:S05]  /*2c30*/  @P5 BRA `(.L_x_45) ;  /* 0x0000000000405947 */ /* 0x000fea0003800000 */
[----:B------:R-:W0:Y:S01]  /*2c40*/  S2UR UR5, SR_CgaCtaId ;  /* 0x00000000000579c3 */ /* 0x000e220000008800 */
[----:B------:R-:W-:-:S07]  /*2c50*/  UMOV UR4, 0x400 ;  /* 0x0000040000047882 */ /* 0x000fce0000000000 */
[----:B------:R-:W1:Y:S01]  /*2c60*/  LDC R3, c[0x0][0x398] ;  /* 0x0000e600ff037b82 */ /* 0x000e620000000800 */
[----:B0-----:R-:W-:-:S06]  /*2c70*/  ULEA UR4, UR5, UR4, 0x18 ;  /* 0x0000000405047291 */ /* 0x001fcc000f8ec0ff */
[----:B-1----:R-:W-:-:S05]  /*2c80*/  IMAD R12, R6, R3, UR4 ;  /* 0x00000004060c7e24 */ /* 0x002fca000f8e0203 */
[----:B------:R-:W0:Y:S01]  /*2c90*/  LDCU.U8 UR4, c[0x3][URZ] ;  /* 0x00c00000ff0477ac */ /* 0x000e220008000000 */
[----:B------:R-:W1:Y:S04]  /*2ca0*/  LDS.U8 R0, [R12+0x2] ;  /* 0x000002000c007984 */ /* 0x000e680000000000 */
[----:B------:R-:W2:Y:S04]  /*2cb0*/  LDS.U8 R2, [R12+0x1] ;  /* 0x000001000c027984 */ /* 0x000ea80000000000 */
[----:B------:R-:W3:Y:S01]  /*2cc0*/  LDS.U8 R3, [R12] ;  /* 0x000000000c037984 */ /* 0x000ee20000000000 */
[----:B0-----:R-:W-:-:S06]  /*2cd0*/  UPRMT UR4, UR4, 0x8880, URZ ;  /* 0x0000888004047896 */ /* 0x001fcc00080000ff */
[----:B-1----:R-:W-:Y:S02]  /*2ce0*/  IMAD R0, R0, UR4, RZ ;  /* 0x0000000400007c24 */ /* 0x002fe4000f8e02ff */
[----:B--2---:R-:W-:-:S03]  /*2cf0*/  IMAD R2, R2, UR4, RZ ;  /* 0x0000000402027c24 */ /* 0x004fc6000f8e02ff */
[----:B------:R-:W-:Y:S01]  /*2d00*/  I2FP.F32.S32 R0, R0 ;  /* 0x0000000000007245 */ /* 0x000fe20000201400 */
[----:B---3--:R-:W-:Y:S01]  /*2d10*/  IMAD R3, R3, UR4, RZ ;  /* 0x0000000403037c24 */ /* 0x008fe2000f8e02ff */
[----:B------:R-:W-:-:S04]  /*2d20*/  I2FP.F32.S32 R2, R2 ;  /* 0x0000000200027245 */ /* 0x000fc80000201400 */
[----:B------:R-:W-:-:S07]  /*2d30*/  I2FP.F32.S32 R3, R3 ;  /* 0x0000000300037245 */ /* 0x000fce0000201400 */
.L_x_45:
[----:B------:R-:W-:Y:S05]  /*2d40*/  BSYNC.RECONVERGENT B0 ;  /* 0x0000000000007941 */ /* 0x000fea0003800200 */
.L_x_44:
[C---:B------:R-:W-:Y:S01]  /*2d50*/  ISETP.GT.AND P5, PT, R4.reuse, UR8, PT ;  /* 0x0000000804007c0c */ /* 0x040fe2000bfa4270 */
[----:B------:R-:W-:Y:S01]  /*2d60*/  BSSY.RECONVERGENT B0, `(.L_x_46) ;  /* 0x000001a000007945 */ /* 0x000fe20003800200 */
[----:B------:R-:W-:Y:S01]  /*2d70*/  IADD3 R21, PT, PT, R4, 0x1, RZ ;  /* 0x0000000104157810 */ /* 0x000fe20007ffe0ff */
[----:B------:R-:W-:Y:S01]  /*2d80*/  VIADD R12, R6, 0x86 ;  /* 0x00000086060c7836 */ /* 0x000fe20000000000 */
[C---:B------:R-:W-:Y:S02]  /*2d90*/  ISETP.EQ.OR P5, PT, R4.reuse, RZ, P5 ;  /* 0x000000ff0400720c */ /* 0x040fe40002fa2670 */
[----:B------:R-:W-:Y:S02]  /*2da0*/  IADD3 R22, PT, PT, R4, 0x2, RZ ;  /* 0x0000000204167810 */ /* 0x000fe40007ffe0ff */
[----:B------:R-:W-:-:S04]  /*2db0*/  PLOP3.LUT P6, PT, P5, P2, PT, 0xf8, 0x8f ;  /* 0x00000000008f781c */ /* 0x000fc80002fc5f70 */
[----:B------:R-:W-:-:S09]  /*2dc0*/  P2R R20, PR, RZ, 0x40 ;  /* 0x00000040ff147803 */ /* 0x000fd20000000000 */
[----:B------:R-:W-:Y:S05]  /*2dd0*/  @P6 BRA `(.L_x_47) ;  /* 0x0000000000486947 */ /* 0x000fea0003800000 */
[----:B------:R-:W0:Y:S01]  /*2de0*/  S2UR UR5, SR_CgaCtaId ;  /* 0x00000000000579c3 */ /* 0x000e220000008800 */
[----:B------:R-:W-:-:S07]  /*2df0*/  UMOV UR4, 0x400 ;  /* 0x0000040000047882 */ /* 0x000fce0000000000 */
[----:B------:R-:W1:Y:S01]  /*2e00*/  LDC R13, c[0x0][0x398] ;  /* 0x0000e600ff0d7b82 */ /* 0x000e620000000800 */
[----:B0-----:R-:W-:Y:S01]  /*2e10*/  ULEA UR4, UR5, UR4, 0x18 ;  /* 0x0000000405047291 */ /* 0x001fe2000f8ec0ff */
[----:B-1----:R-:W-:-:S08]  /*2e20*/  IMAD R13, R6, R13, R13 ;  /* 0x0000000d060d7224 */ /* 0x002fd000078e020d */
[----:B------:R-:W0:Y:S04]  /*2e30*/  LDS.U8 R15, [R13+UR4+0x2] ;  /* 0x000002040d0f7984 */ /* 0x000e280008000000 */
[----:B------:R-:W1:Y:S04]  /*2e40*/  LDS.U8 R16, [R13+UR4+0x1] ;  /* 0x000001040d107984 */ /* 0x000e680008000000 */
[----:B------:R-:W2:Y:S01]  /*2e50*/  LDS.U8 R17, [R13+UR4] ;  /* 0x000000040d117984 */ /* 0x000ea20008000000 */
[----:B------:R-:W0:Y:S02]  /*2e60*/  LDCU.S8 UR4, c[0x3][0x5] ;  /* 0x00c000a0ff0477ac */ /* 0x000e240008000200 */
[----:B0-----:R-:W-:-:S02]  /*2e70*/  IMAD R15, R15, UR4, RZ ;  /* 0x000000040f0f7c24 */ /* 0x001fc4000f8e02ff */
[----:B-1----:R-:W-:-:S03]  /*2e80*/  IMAD R16, R16, UR4, RZ ;  /* 0x0000000410107c24 */ /* 0x002fc6000f8e02ff */
[----:B------:R-:W-:Y:S01]  /*2e90*/  I2FP.F32.S32 R15, R15 ;  /* 0x0000000f000f7245 */ /* 0x000fe20000201400 */
[----:B--2---:R-:W-:Y:S01]  /*2ea0*/  IMAD R18, R17, UR4, RZ ;  /* 0x0000000411127c24 */ /* 0x004fe2000f8e02ff */
[----:B------:R-:W-:-:S03]  /*2eb0*/  I2FP.F32.S32 R17, R16 ;  /* 0x0000001000117245 */ /* 0x000fc60000201400 */
[----:B------:R-:W-:Y:S01]  /*2ec0*/  FADD R0, R0, R15 ;  /* 0x0000000f00007221 */ /* 0x000fe20000000000 */
[----:B------:R-:W-:Y:S01]  /*2ed0*/  I2FP.F32.S32 R18, R18 ;  /* 0x0000001200127245 */ /* 0x000fe20000201400 */
[----:B------:R-:W-:-:S04]  /*2ee0*/  FADD R2, R2, R17 ;  /* 0x0000001102027221 */ /* 0x000fc80000000000 */
[----:B------:R-:W-:-:S07]  /*2ef0*/  FADD R3, R3, R18 ;  /* 0x0000001203037221 */ /* 0x000fce0000000000 */
.L_x_47:
[----:B------:R-:W-:Y:S05]  /*2f00*/  BSYNC.RECONVERGENT B0 ;  /* 0x0000000000007941 */ /* 0x000fea0003800200 */
.L_x_46:
[----:B------:R-:W-:Y:S05]  /*2f10*/  @P2 BRA `(.L_x_48) ;  /* 0x0000000000482947 */ /* 0x000fea0003800000 */
[----:B------:R-:W0:Y:S01]  /*2f20*/  S2UR UR5, SR_CgaCtaId ;  /* 0x00000000000579c3 */ /* 0x000e220000008800 */
[----:B------:R-:W-:-:S07]  /*2f30*/  UMOV UR4, 0x400 ;  /* 0x0000040000047882 */ /* 0x000fce0000000000 */
[----:B------:R-:W1:Y:S01]  /*2f40*/  LDC R13, c[0x0][0x398] ;  /* 0x0000e600ff0d7b82 */ /* 0x000e620000000800 */
[----:B0-----:R-:W-:-:S06]  /*2f50*/  ULEA UR4, UR5, UR4, 0x18 ;  /* 0x0000000405047291 */ /* 0x001fcc000f8ec0ff */
[----:B-1----:R-:W-:-:S05]  /*2f60*/  IMAD R17, R10, R13, UR4 ;  /* 0x000000040a117e24 */ /* 0x002fca000f8e020d */
[----:B------:R-:W0:Y:S01]  /*2f70*/  LDCU.S8 UR4, c[0x3][0xa] ;  /* 0x00c00140ff0477ac */ /* 0x000e220008000200 */
[----:B------:R-:W0:Y:S04]  /*2f80*/  LDS.U8 R13, [R17+0x2] ;  /* 0x00000200110d7984 */ /* 0x000e280000000000 */
[----:B------:R-:W1:Y:S04]  /*2f90*/  LDS.U8 R15, [R17+0x1] ;  /* 0x00000100110f7984 */ /* 0x000e680000000000 */
[----:B------:R-:W2:Y:S01]  /*2fa0*/  LDS.U8 R16, [R17] ;  /* 0x0000000011107984 */ /* 0x000ea20000000000 */
        /* <DEDUP_REMOVED lines=9> */
.L_x_48:
[----:B------:R-:W-:Y:S01]  /*3040*/  ISETP.GE.OR P6, PT, R21, UR8, P2 ;  /* 0x0000000815007c0c */ /* 0x000fe200097c6670 */
[----:B------:R-:W-:Y:S03]  /*3050*/  BSSY.RECONVERGENT B0, `(.L_x_49) ;  /* 0x0000016000007945 */ /* 0x000fe60003800200 */
[----:B------:R-:W-:-:S09]  /*3060*/  P2R R23, PR, RZ, 0x40 ;  /* 0x00000040ff177803 */ /* 0x000fd20000000000 */
[----:B------:R-:W-:Y:S05]  /*3070*/  @P6 BRA `(.L_x_50) ;  /* 0x00000000004c6947 */ /* 0x000fea0003800000 */
[----:B------:R-:W0:Y:S01]  /*3080*/  S2UR UR5, SR_CgaCtaId ;  /* 0x00000000000579c3 */ /* 0x000e220000008800 */
[----:B------:R-:W-:Y:S01]  /*3090*/  UMOV UR4, 0x400 ;  /* 0x0000040000047882 */ /* 0x000fe20000000000 */
[----:B------:R-:W-:-:S06]  /*30a0*/  IADD3 R13, PT, PT, R6, 0x3, RZ ;  /* 0x00000003060d7810 */ /* 0x000fcc0007ffe0ff */
        /* <DEDUP_REMOVED lines=16> */
.L_x_50:
[----:B------:R-:W-:Y:S05]  /*31b0*/  BSYNC.RECONVERGENT B0 ;  /* 0x0000000000007941 */ /* 0x000fea0003800200 */
.L_x_49:
        /* <DEDUP_REMOVED lines=19> */
[----:B------:R-:W-:-:S03]  /*32f0*/  I2FP.F32.S32 R17, R16 ;  /* 0x0000001000117245 */ /* 0x000fc60000201400 */
[----:B------:R-:W-:Y:S01]  /*3300*/  FADD R0, R0, R15 ;  /* 0x0000000f00007221 */ /* 0x000fe20000000000 */
[----:B------:R-:W-:Y:S01]  /*3310*/  I2FP.F32.S32 R18, R18 ;  /* 0x0000001200127245 */ /* 0x000fe20000201400 */
[----:B------:R-:W-:-:S04]  /*3320*/  FADD R2, R2, R17 ;  /* 0x0000001102027221 */ /* 0x000fc80000000000 */
[----:B------:R-:W-:-:S07]  /*3330*/  FADD R3, R3, R18 ;  /* 0x0000001203037221 */ /* 0x000fce0000000000 */
.L_x_52:
[----:B------:R-:W-:Y:S05]  /*3340*/  BSYNC.RECONVERGENT B0 ;  /* 0x0000000000007941 */ /* 0x000fea0003800200 */
.L_x_51:
[----:B------:R-:W-:Y:S01]  /*3350*/  PLOP3.LUT P6, PT, P4, P3, PT, 0xf8, 0x8f ;  /* 0x00000000008f781c */ /* 0x000fe200027c7f70 */
[----:B------:R-:W-:Y:S03]  /*3360*/  BSSY.RECONVERGENT B0, `(.L_x_53) ;  /* 0x0000016000007945 */ /* 0x000fe60003800200 */
[----:B------:R-:W-:-:S09]  /*3370*/  P2R R25, PR, RZ, 0x40 ;  /* 0x00000040ff197803 */ /* 0x000fd20000000000 */
[----:B------:R-:W-:Y:S05]  /*3380*/  @P6 BRA `(.L_x_54) ;  /* 0x00000000004c6947 */ /* 0x000fea0003800000 */
[----:B------:R-:W0:Y:S01]  /*3390*/  S2UR UR5, SR_CgaCtaId ;  /* 0x00000000000579c3 */ /* 0x000e220000008800 */
[----:B------:R-:W-:Y:S01]  /*33a0*/  UMOV UR4, 0x400 ;  /* 0x0000040000047882 */ /* 0x000fe20000000000 */
[----:B------:R-:W-:-:S06]  /*33b0*/  VIADD R13, R6, 0x84 ;  /* 0x00000084060d7836 */ /* 0x000fcc0000000000 */
        /* <DEDUP_REMOVED lines=16> */
.L_x_54:
[----:B------:R-:W-:Y:S05]  /*34c0*/  BSYNC.RECONVERGENT B0 ;  /* 0x0000000000007941 */ /* 0x000fea0003800200 */
.L_x_53:
[----:B------:R-:W-:Y:S01]  /*34d0*/  PLOP3.LUT P6, PT, P5, P3, PT, 0xf8, 0x8f ;  /* 0x00000000008f781c */ /* 0x000fe20002fc7f70 */
        /* <DEDUP_REMOVED lines=22> */
.L_x_56:
[----:B------:R-:W-:Y:S05]  /*3640*/  BSYNC.RECONVERGENT B0 ;  /* 0x0000000000007941 */ /* 0x000fea0003800200 */
.L_x_55:
        /* <DEDUP_REMOVED lines=19> */
.L_x_57:
        /* <DEDUP_REMOVED lines=24> */
.L_x_59:
[----:B------:R-:W-:Y:S05]  /*3900*/  BSYNC.RECONVERGENT B0 ;  /* 0x0000000000007941 */ /* 0x000fea0003800200 */
.L_x_58:
[----:B------:R-:W-:Y:S01]  /*3910*/  ISETP.GE.OR P6, PT, R22, UR8, P3 ;  /* 0x0000000816007c0c */ /* 0x000fe20009fc6670 */
        /* <DEDUP_REMOVED lines=22> */
.L_x_61:
[----:B------:R-:W-:Y:S05]  /*3a80*/  BSYNC.RECONVERGENT B0 ;  /* 0x0000000000007941 */ /* 0x000fea0003800200 */
.L_x_60:
[----:B------:R-:W-:Y:S01]  /*3a90*/  ISETP.GE.OR P6, PT, R5, R8, P4 ;  /* 0x000000080500720c */ /* 0x000fe200027c6670 */
[----:B------:R-:W-:-:S12]  /*3aa0*/  BSSY.RECONVERGENT B0, `(.L_x_62) ;  /* 0x0000015000007945 */ /* 0x000fd80003800200 */
        /* <DEDUP_REMOVED lines=20> */
.L_x_63:
[----:B------:R-:W-:Y:S05]  /*3bf0*/  BSYNC.RECONVERGENT B0 ;  /* 0x0000000000007941 */ /* 0x000fea0003800200 */
.L_x_62:
[----:B------:R-:W-:Y:S01]  /*3c00*/  ISETP.GE.OR P6, PT, R5, R8, P5 ;  /* 0x000000080500720c */ /* 0x000fe20002fc6670 */
        /* <DEDUP_REMOVED lines=22> */
.L_x_65:
[----:B------:R-:W-:Y:S05]  /*3d70*/  BSYNC.RECONVERGENT B0 ;  /* 0x0000000000007941 */ /* 0x000fea0003800200 */
.L_x_64:
        /* <DEDUP_REMOVED lines=12> */
[----:B--2---:R-:W-:Y:S02]  /*3e40*/  IMAD R11, R11, UR4, RZ ;  /* 0x000000040b0b7c24 */ /* 0x004fe4000f8e02ff */
[----:B---3--:R-:W-:Y:S01]  /*3e50*/  IMAD R15, R13, UR4, RZ ;  /* 0x000000040d0f7c24 */ /* 0x008fe2000f8e02ff */
[----:B------:R-:W-:Y:S02]  /*3e60*/  I2FP.F32.S32 R13, R12 ;  /* 0x0000000c000d7245 */ /* 0x000fe40000201400 */
[----:B------:R-:W-:Y:S02]  /*3e70*/  I2FP.F32.S32 R11, R11 ;  /* 0x0000000b000b7245 */ /* 0x000fe40000201400 */
[----:B------:R-:W-:Y:S01]  /*3e80*/  I2FP.F32.S32 R12, R15 ;  /* 0x0000000f000c7245 */ /* 0x000fe20000201400 */
[----:B------:R-:W-:-:S02]  /*3e90*/  FADD R2, R2, R13 ;  /* 0x0000000d02027221 */ /* 0x000fc40000000000 */
[----:B------:R-:W-:Y:S02]  /*3ea0*/  FADD R0, R0, R11 ;  /* 0x0000000b00007221 */ /* 0x000fe40000000000 */
[----:B------:R-:W-:-:S07]  /*3eb0*/  FADD R3, R3, R12 ;  /* 0x0000000c03037221 */ /* 0x000fce0000000000 */
.L_x_66:
        /* <DEDUP_REMOVED lines=23> */
.L_x_68:
[----:B------:R-:W-:Y:S05]  /*4030*/  BSYNC.RECONVERGENT B0 ;  /* 0x0000000000007941 */ /* 0x000fea0003800200 */
.L_x_67:
        /* <DEDUP_REMOVED lines=23> */
.L_x_70:
[----:B------:R-:W-:Y:S05]  /*41b0*/  BSYNC.RECONVERGENT B0 ;  /* 0x0000000000007941 */ /* 0x000fea0003800200 */
.L_x_69:
        /* <DEDUP_REMOVED lines=22> */
.L_x_72:
[----:B------:R-:W-:Y:S05]  /*4320*/  BSYNC.RECONVERGENT B0 ;  /* 0x0000000000007941 */ /* 0x000fea0003800200 */
.L_x_71:
[-C--:B------:R-:W-:Y:S01]  /*4330*/  ISETP.GE.OR P6, PT, R7, R8.reuse, P5 ;  /* 0x000000080700720c */ /* 0x080fe20002fc6670 */
[----:B------:R-:W-:Y:S01]  /*4340*/  BSSY.RECONVERGENT B0, `(.L_x_73) ;  /* 0x000001c000007945 */ /* 0x000fe20003800200 */
[CC--:B------:R-:W-:Y:S01]  /*4350*/  ISETP.GE.OR P5, PT, R9.reuse, R8.reuse, P5 ;  /* 0x000000080900720c */ /* 0x0c0fe20002fa6670 */
[----:B------:R-:W-:Y:S01]  /*4360*/  VIADD R7, R6, 0x18e ;  /* 0x0000018e06077836 */ /* 0x000fe20000000000 */
[----:B------:R-:W-:Y:S02]  /*4370*/  ISETP.GE.OR P4, PT, R9, R8, P4 ;  /* 0x000000080900720c */ /* 0x000fe40002786670 */
[----:B------:R-:W-:Y:S02]  /*4380*/  P2R R16, PR, RZ, 0x20 ;  /* 0x00000020ff107803 */ /* 0x000fe40000000000 */
[----:B------:R-:W-:Y:S02]  /*4390*/  P2R R13, PR, RZ, 0x40 ;  /* 0x00000040ff0d7803 */ /* 0x000fe40000000000 */
[----:B------:R-:W-:-:S03]  /*43a0*/  P2R R15, PR, RZ, 0x10 ;  /* 0x00000010ff0f7803 */ /* 0x000fc60000000000 */
        /* <DEDUP_REMOVED lines=21> */
.L_x_74:
[----:B------:R-:W-:Y:S05]  /*4500*/  BSYNC.RECONVERGENT B0 ;  /* 0x0000000000007941 */ /* 0x000fea0003800200 */
.L_x_73:
        /* <DEDUP_REMOVED lines=11> */
[----:B-1----:R-:W-:Y:S02]  /*45c0*/  IMAD R7, R7, UR4, RZ ;  /* 0x0000000407077c24 */ /* 0x002fe4000f8e02ff */
[----:B--2---:R-:W-:Y:S01]  /*45d0*/  IMAD R11, R9, UR4, RZ ;  /* 0x00000004090b7c24 */ /* 0x004fe2000f8e02ff */
[----:B------:R-:W-:Y:S02]  /*45e0*/  I2FP.F32.S32 R9, R8 ;  /* 0x0000000800097245 */ /* 0x000fe40000201400 */
[----:B------:R-:W-:Y:S02]  /*45f0*/  I2FP.F32.S32 R7, R7 ;  /* 0x0000000700077245 */ /* 0x000fe40000201400 */
[----:B------:R-:W-:Y:S01]  /*4600*/  I2FP.F32.S32 R8, R11 ;  /* 0x0000000b00087245 */ /* 0x000fe20000201400 */
[----:B------:R-:W-:Y:S02]  /*4610*/  FADD R2, R2, R9 ;  /* 0x0000000902027221 */ /* 0x000fe40000000000 */
[----:B------:R-:W-:-:S02]  /*4620*/  FADD R0, R0, R7 ;  /* 0x0000000700007221 */ /* 0x000fc40000000000 */
[----:B------:R-:W-:-:S07]  /*4630*/  FADD R3, R3, R8 ;  /* 0x0000000803037221 */ /* 0x000fce0000000000 */
.L_x_75:
[----:B------:R-:W-:Y:S01]  /*4640*/  ISETP.GE.OR P4, PT, R21, UR8, P1 ;  /* 0x0000000815007c0c */ /* 0x000fe20008f86670 */
[----:B------:R-:W-:Y:S01]  /*4650*/  BSSY.RECONVERGENT B0, `(.L_x_76) ;  /* 0x000001c000007945 */ /* 0x000fe20003800200 */
[----:B------:R-:W-:Y:S01]  /*4660*/  HFMA2 R7, -RZ, RZ, 0, 0 ;  /* 0x00000000ff077431 */ /* 0x000fe200000001ff */
[----:B------:R-:W-:Y:S01]  /*4670*/  IADD3 R11, PT, PT, R6, 0x212, RZ ;  /* 0x00000212060b7810 */ /* 0x000fe20007ffe0ff */
[C---:B------:R-:W-:Y:S01]  /*4680*/  VIADD R34, R4.reuse, 0x1 ;  /* 0x0000000104227836 */ /* 0x040fe20000000000 */
[C---:B------:R-:W-:Y:S02]  /*4690*/  IADD3 R33, PT, PT, R4.reuse, 0x2, RZ ;  /* 0x0000000204217810 */ /* 0x040fe40007ffe0ff */
[----:B------:R-:W-:Y:S01]  /*46a0*/  CS2R R8, SRZ ;  /* 0x0000000000087805 */ /* 0x000fe2000001ff00 */
[----:B------:R-:W-:Y:S01]  /*46b0*/  VIADD R32, R4, 0xfffffffe ;  /* 0xfffffffe04207836 */ /* 0x000fe20000000000 */
[----:B------:R-:W-:-:S04]  /*46c0*/  P2R R35, PR, RZ, 0x10 ;  /* 0x00000010ff237803 */ /* 0x000fc80000000000 */
        /* <DEDUP_REMOVED lines=20> */
.L_x_77:
[----:B------:R-:W-:Y:S05]  /*4810*/  BSYNC.RECONVERGENT B0 ;  /* 0x0000000000007941 */ /* 0x000fea0003800200 */
.L_x_76:
        /* <DEDUP_REMOVED lines=23> */
.L_x_79:
[----:B------:R-:W-:Y:S05]  /*4990*/  BSYNC.RECONVERGENT B0 ;  /* 0x0000000000007941 */ /* 0x000fea0003800200 */
.L_x_78:
[----:B------:R-:W-:Y:S01]  /*49a0*/  ISETP.NE.AND P4, PT, R15, RZ, PT ;  /* 0x000000ff0f00720c */ /* 0x000fe20003f85270 */
[----:B------:R-:W-:-:S12]  /*49b0*/  BSSY.RECONVERGENT B0, `(.L_x_80) ;  /* 0x0000016000007945 */ /* 0x000fd80003800200 */
[----:B------:R-:W-:Y:S05]  /*49c0*/  @P4 BRA `(.L_x_81) ;  /* 0x0000000000504947 */ /* 0x000fea0003800000 */
[----:B------:R-:W0:Y:S01]  /*49d0*/  S2UR UR5, SR_CgaCtaId ;  /* 0x00000000000579c3 */ /* 0x000e220000008800 */
[----:B------:R-:W-:Y:S01]  /*49e0*/  UMOV UR4, 0x400 ;  /* 0x0000040000047882 */ /* 0x000fe20000000000 */
[----:B------:R-:W-:-:S06]  /*49f0*/  VIADD R12, R6, 0x210 ;  /* 0x00000210060c7836 */ /* 0x000fcc0000000000 */
        /* <DEDUP_REMOVED lines=17> */
.L_x_81:
[----:B------:R-:W-:Y:S05]  /*4b10*/  BSYNC.RECONVERGENT B0 ;  /* 0x0000000000007941 */ /* 0x000fea0003800200 */
.L_x_80:
[----:B------:R-:W-:Y:S01]  /*4b20*/  ISETP.NE.AND P4, PT, R16, RZ, PT ;  /* 0x000000ff1000720c */ /* 0x000fe20003f85270 */
        /* <DEDUP_REMOVED lines=21> */
.L_x_83:
[----:B------:R-:W-:Y:S05]  /*4c80*/  BSYNC.RECONVERGENT B0 ;  /* 0x0000000000007941 */ /* 0x000fea0003800200 */
.L_x_82:
[----:B------:R-:W-:-:S13]  /*4c90*/  ISETP.NE.AND P5, PT, R14, RZ, PT ;  /* 0x000000ff0e00720c */ /* 0x000fda0003fa5270 */
        /* <DEDUP_REMOVED lines=19> */
.L_x_84:
[----:B------:R-:W-:Y:S01]  /*4dd0*/  ISETP.GE.OR P4, PT, R34, UR8, P5 ;  /* 0x0000000822007c0c */ /* 0x000fe2000af86670 */
        /* <DEDUP_REMOVED lines=21> */
.L_x_86:
[----:B------:R-:W-:Y:S05]  /*4f30*/  BSYNC.RECONVERGENT B0 ;  /* 0x0000000000007941 */ /* 0x000fea0003800200 */
.L_x_85:
[----:B------:R-:W-:Y:S01]  /*4f40*/  ISETP.GE.OR P5, PT, R33, UR8, P5 ;  /* 0x0000000821007c0c */ /* 0x000fe2000afa6670 */
        /* <DEDUP_REMOVED lines=22> */
.L_x_88:
[----:B------:R-:W-:Y:S05]  /*50b0*/  BSYNC.RECONVERGENT B0 ;  /* 0x0000000000007941 */ /* 0x000fea0003800200 */
.L_x_87:
[----:B------:R-:W-:Y:S01]  /*50c0*/  ISETP.NE.AND P6, PT, R19, RZ, PT ;  /* 0x000000ff1300720c */ /* 0x000fe20003fc5270 */
[----:B------:R-:W-:-:S12]  /*50d0*/  BSSY.RECONVERGENT B0, `(.L_x_89) ;  /* 0x0000011000007945 */ /* 0x000fd80003800200 */
        /* <DEDUP_REMOVED lines=14> */
[----:B------:R-:W-:-:S04]  /*51c0*/  I2FP.F32.S32 R8, R8 ;  /* 0x0000000800087245 */ /* 0x000fc80000201400 */
[----:B------:R-:W-:-:S07]  /*51d0*/  I2FP.F32.S32 R7, R7 ;  /* 0x0000000700077245 */ /* 0x000fce0000201400 */
.L_x_90:
[----:B------:R-:W-:Y:S05]  /*51e0*/  BSYNC.RECONVERGENT B0 ;  /* 0x0000000000007941 */ /* 0x000fea0003800200 */
.L_x_89:
[----:B------:R-:W-:Y:S01]  /*51f0*/  ISETP.NE.AND P6, PT, R20, RZ, PT ;  /* 0x000000ff1400720c */ /* 0x000fe20003fc5270 */
[----:B------:R-:W-:-:S12]  /*5200*/  BSSY.RECONVERGENT B0, `(.L_x_91) ;  /* 0x0000014000007945 */ /* 0x000fd80003800200 */
        /* <DEDUP_REMOVED lines=19> */
.L_x_92:
[----:B------:R-:W-:Y:S05]  /*5340*/  BSYNC.RECONVERGENT B0 ;  /* 0x0000000000007941 */ /* 0x000fea0003800200 */
.L_x_91:
        /* <DEDUP_REMOVED lines=19> */
.L_x_93:
        /* <DEDUP_REMOVED lines=23> */
.L_x_95:
[----:B------:R-:W-:Y:S05]  /*55f0*/  BSYNC.RECONVERGENT B0 ;  /* 0x0000000000007941 */ /* 0x000fea0003800200 */
.L_x_94:
        /* <DEDUP_REMOVED lines=22> */
.L_x_97:
[----:B------:R-:W-:Y:S05]  /*5760*/  BSYNC.RECONVERGENT B0 ;  /* 0x0000000000007941 */ /* 0x000fea0003800200 */
.L_x_96:
        /* <DEDUP_REMOVED lines=22> */
.L_x_99:
[----:B------:R-:W-:Y:S05]  /*58d0*/  BSYNC.RECONVERGENT B0 ;  /* 0x0000000000007941 */ /* 0x000fea0003800200 */
.L_x_98:
        /* <DEDUP_REMOVED lines=22> */
.L_x_101:
[----:B------:R-:W-:Y:S05]  /*5a40*/  BSYNC.RECONVERGENT B0 ;  /* 0x0000000000007941 */ /* 0x000fea0003800200 */
.L_x_100:
        /* <DEDUP_REMOVED lines=21> */
.L_x_102:
        /* <DEDUP_REMOVED lines=22> */
.L_x_104:
[----:B------:R-:W-:Y:S05]  /*5d00*/  BSYNC.RECONVERGENT B0 ;  /* 0x0000000000007941 */ /* 0x000fea0003800200 */
.L_x_103:
        /* <DEDUP_REMOVED lines=22> */
.L_x_106:
[----:B------:R-:W-:Y:S05]  /*5e70*/  BSYNC.RECONVERGENT B0 ;  /* 0x0000000000007941 */ /* 0x000fea0003800200 */
.L_x_105:
[----:B------:R-:W-:Y:S01]  /*5e80*/  ISETP.GE.OR P2, PT, R32, UR8, P0 ;  /* 0x0000000820007c0c */ /* 0x000fe20008746670 */
[----:B------:R-:W-:Y:S03]  /*5e90*/  BSSY.RECONVERGENT B0, `(.L_x_107) ;  /* 0x0000016000007945 */ /* 0x000fe60003800200 */
[----:B------:R-:W-:-:S13]  /*5ea0*/  ISETP.LT.U32.OR P2, PT, R4, 0x2, P2 ;  /* 0x000000020400780c */ /* 0x000fda0001741470 */
        /* <DEDUP_REMOVED lines=20> */
.L_x_108:
[----:B------:R-:W-:Y:S05]  /*5ff0*/  BSYNC.RECONVERGENT B0 ;  /* 0x0000000000007941 */ /* 0x000fea0003800200 */
.L_x_107:
        /* <DEDUP_REMOVED lines=23> */
.L_x_110:
[----:B------:R-:W-:Y:S05]  /*6170*/  BSYNC.RECONVERGENT B0 ;  /* 0x0000000000007941 */ /* 0x000fea0003800200 */
.L_x_109:
        /* <DEDUP_REMOVED lines=20> */
.L_x_111:
        /* <DEDUP_REMOVED lines=22> */
.L_x_113:
[----:B------:R-:W-:Y:S05]  /*6420*/  BSYNC.RECONVERGENT B0 ;  /* 0x0000000000007941 */ /* 0x000fea0003800200 */
.L_x_112:
        /* <DEDUP_REMOVED lines=22> */
.L_x_115:
[----:B------:R-:W-:Y:S05]  /*6590*/  BSYNC.RECONVERGENT B0 ;  /* 0x0000000000007941 */ /* 0x000fea0003800200 */
.L_x_114:
        /* <DEDUP_REMOVED lines=24> */
.L_x_117:
[----:B------:R-:W-:Y:S05]  /*6720*/  BSYNC.RECONVERGENT B0 ;  /* 0x0000000000007941 */ /* 0x000fea0003800200 */
.L_x_116:
        /* <DEDUP_REMOVED lines=22> */
.L_x_119:
[----:B------:R-:W-:Y:S05]  /*6890*/  BSYNC.RECONVERGENT B0 ;  /* 0x0000000000007941 */ /* 0x000fea0003800200 */
.L_x_118:
        /* <DEDUP_REMOVED lines=20> */
.L_x_120:
        /* <DEDUP_REMOVED lines=22> */
.L_x_122:
[----:B------:R-:W-:Y:S05]  /*6b40*/  BSYNC.RECONVERGENT B0 ;  /* 0x0000000000007941 */ /* 0x000fea0003800200 */
.L_x_121:
        /* <DEDUP_REMOVED lines=23> */
.L_x_124:
[----:B------:R-:W-:Y:S05]  /*6cc0*/  BSYNC.RECONVERGENT B0 ;  /* 0x0000000000007941 */ /* 0x000fea0003800200 */
.L_x_123:
        /* <DEDUP_REMOVED lines=22> */
.L_x_126:
[----:B------:R-:W-:Y:S05]  /*6e30*/  BSYNC.RECONVERGENT B0 ;  /* 0x0000000000007941 */ /* 0x000fea0003800200 */
.L_x_125:
        /* <DEDUP_REMOVED lines=22> */
.L_x_128:
[----:B------:R-:W-:Y:S05]  /*6fa0*/  BSYNC.RECONVERGENT B0 ;  /* 0x0000000000007941 */ /* 0x000fea0003800200 */
.L_x_127:
        /* <DEDUP_REMOVED lines=20> */
.L_x_129:
[----:B------:R-:W-:Y:S04]  /*70f0*/  BSSY.RECONVERGENT B0, `(.L_x_130) ;  /* 0x0000016000007945 */ /* 0x000fe80003800200 */
        /* <DEDUP_REMOVED lines=21> */
.L_x_131:
[----:B------:R-:W-:Y:S05]  /*7250*/  BSYNC.RECONVERGENT B0 ;  /* 0x0000000000007941 */ /* 0x000fea0003800200 */
.L_x_130:
[----:B------:R-:W-:Y:S04]  /*7260*/  BSSY.RECONVERGENT B0, `(.L_x_132) ;  /* 0x0000015000007945 */ /* 0x000fe80003800200 */
        /* <DEDUP_REMOVED lines=20> */
.L_x_133:
[----:B------:R-:W-:Y:S05]  /*73b0*/  BSYNC.RECONVERGENT B0 ;  /* 0x0000000000007941 */ /* 0x000fea0003800200 */
.L_x_132:
[----:B------:R-:W-:Y:S01]  /*73c0*/  FFMA R0, R0, R0, RZ ;  /* 0x0000000000007223 */ /* 0x000fe200000000ff */
[----:B------:R-:W-:Y:S03]  /*73d0*/  BSSY.RECONVERGENT B0, `(.L_x_134) ;  /* 0x0000012000007945 */ /* 0x000fe60003800200 */
[----:B------:R-:W-:Y:S01]  /*73e0*/  FFMA R11, R9, R9, R0 ;  /* 0x00000009090b7223 */ /* 0x000fe20000000000 */
[----:B------:R-:W-:-:S03]  /*73f0*/  FFMA R9, R2, R2, RZ ;  /* 0x0000000202097223 */ /* 0x000fc600000000ff */
[----:B------:R0:W1:Y:S01]  /*7400*/  MUFU.RSQ R6, R11 ;  /* 0x0000000b00067308 */ /* 0x0000620000001400 */
[----:B------:R-:W-:Y:S01]  /*7410*/  IADD3 R0, PT, PT, R11, -0xd000000, RZ ;  /* 0xf30000000b007810 */ /* 0x000fe20007ffe0ff */
[----:B------:R-:W-:-:S03]  /*7420*/  FFMA R13, R8, R8, R9 ;  /* 0x00000008080d7223 */ /* 0x000fc60000000009 */
[----:B------:R-:W-:Y:S01]  /*7430*/  ISETP.GT.U32.AND P0, PT, R0, 0x727fffff, PT ;  /* 0x727fffff0000780c */ /* 0x000fe20003f04070 */
[----:B------:R-:W-:-:S04]  /*7440*/  FFMA R0, R3, R3, RZ ;  /* 0x0000000303007223 */ /* 0x000fc800000000ff */
[----:B------:R-:W-:-:S08]  /*7450*/  FFMA R15, R7, R7, R0 ;  /* 0x00000007070f7223 */ /* 0x000fd00000000000 */
[----:B01----:R-:W-:Y:S05]  /*7460*/  @!P0 BRA `(.L_x_135) ;  /* 0x0000000000108947 */ /* 0x003fea0003800000 */
[----:B------:R-:W-:Y:S02]  /*7470*/  MOV R0, R11 ;  /* 0x0000000b00007202 */ /* 0x000fe40000000f00 */
[----:B------:R-:W-:-:S07]  /*7480*/  MOV R9, 0x74a0 ;  /* 0x000074a000097802 */ /* 0x000fce0000000f00 */
[----:B------:R-:W-:Y:S05]  /*7490*/  CALL.REL.NOINC `($__internal_0_$__cuda_sm20_sqrt_rn_f32_slowpath) ;  /* 0x0000000000f07944 */ /* 0x000fea0003c00000 */
[----:B------:R-:W-:Y:S05]  /*74a0*/  BRA `(.L_x_136) ;  /* 0x0000000000107947 */ /* 0x000fea0003800000 */
.L_x_135:
[----:B------:R-:W-:Y:S01]  /*74b0*/  FMUL.FTZ R0, R11, R6 ;  /* 0x000000060b007220 */ /* 0x000fe20000410000 */
[----:B------:R-:W-:-:S03]  /*74c0*/  FMUL.FTZ R2, R6, 0.5 ;  /* 0x3f00000006027820 */ /* 0x000fc60000410000 */
[----:B------:R-:W-:-:S04]  /*74d0*/  FFMA R3, -R0, R0, R11 ;  /* 0x0000000000037223 */ /* 0x000fc8000000010b */
[----:B------:R-:W-:-:S07]  /*74e0*/  FFMA R0, R3, R2, R0 ;  /* 0x0000000203007223 */ /* 0x000fce0000000000 */
.L_x_136:
[----:B------:R-:W-:Y:S05]  /*74f0*/  BSYNC.RECONVERGENT B0 ;  /* 0x0000000000007941 */ /* 0x000fea0003800200 */
.L_x_134:
[----:B------:R-:W-:Y:S01]  /*7500*/  VIADD R3, R13, 0xf3000000 ;  /* 0xf30000000d037836 */ /* 0x000fe20000000000 */
[----:B------:R0:W1:Y:S01]  /*7510*/  MUFU.RSQ R2, R13 ;  /* 0x0000000d00027308 */ /* 0x0000620000001400 */
[----:B------:R-:W-:Y:S01]  /*7520*/  BSSY.RECONVERGENT B0, `(.L_x_137) ;  /* 0x000000c000007945 */ /* 0x000fe20003800200 */
[----:B------:R-:W-:Y:S02]  /*7530*/  FMUL R10, R0, 0.125 ;  /* 0x3e000000000a7820 */ /* 0x000fe40000400000 */
[----:B------:R-:W-:-:S13]  /*7540*/  ISETP.GT.U32.AND P0, PT, R3, 0x727fffff, PT ;  /* 0x727fffff0300780c */ /* 0x000fda0003f04070 */
[----:B01----:R-:W-:Y:S05]  /*7550*/  @!P0 BRA `(.L_x_138) ;  /* 0x0000000000108947 */ /* 0x003fea0003800000 */
[----:B------:R-:W-:Y:S02]  /*7560*/  MOV R0, R13 ;  /* 0x0000000d00007202 */ /* 0x000fe40000000f00 */
[----:B------:R-:W-:-:S07]  /*7570*/  MOV R9, 0x7590 ;  /* 0x0000759000097802 */ /* 0x000fce0000000f00 */
[----:B------:R-:W-:Y:S05]  /*7580*/  CALL.REL.NOINC `($__internal_0_$__cuda_sm20_sqrt_rn_f32_slowpath) ;  /* 0x0000000000b47944 */ /* 0x000fea0003c00000 */
[----:B------:R-:W-:Y:S05]  /*7590*/  BRA `(.L_x_139) ;  /* 0x0000000000107947 */ /* 0x000fea0003800000 */
.L_x_138:
[----:B------:R-:W-:Y:S01]  /*75a0*/  FMUL.FTZ R0, R13, R2 ;  /* 0x000000020d007220 */ /* 0x000fe20000410000 */
[----:B------:R-:W-:-:S03]  /*75b0*/  FMUL.FTZ R2, R2, 0.5 ;  /* 0x3f00000002027820 */ /* 0x000fc60000410000 */
[----:B------:R-:W-:-:S04]  /*75c0*/  FFMA R3, -R0, R0, R13 ;  /* 0x0000000000037223 */ /* 0x000fc8000000010d */
[----:B------:R-:W-:-:S07]  /*75d0*/  FFMA R0, R3, R2, R0 ;  /* 0x0000000203007223 */ /* 0x000fce0000000000 */
.L_x_139:
[----:B------:R-:W-:Y:S05]  /*75e0*/  BSYNC.RECONVERGENT B0 ;  /* 0x0000000000007941 */ /* 0x000fea0003800200 */
.L_x_137:
[----:B------:R-:W-:Y:S01]  /*75f0*/  IADD3 R3, PT, PT, R15, -0xd000000, RZ ;  /* 0xf30000000f037810 */ /* 0x000fe20007ffe0ff */
[----:B------:R0:W1:Y:S01]  /*7600*/  MUFU.RSQ R2, R15 ;  /* 0x0000000f00027308 */ /* 0x0000620000001400 */
[----:B------:R-:W-:Y:S01]  /*7610*/  BSSY.RECONVERGENT B0, `(.L_x_140) ;  /* 0x000000c000007945 */ /* 0x000fe20003800200 */
[----:B------:R-:W-:Y:S01]  /*7620*/  FMUL R11, R0, 0.125 ;  /* 0x3e000000000b7820 */ /* 0x000fe20000400000 */
[----:B------:R-:W-:-:S13]  /*7630*/  ISETP.GT.U32.AND P0, PT, R3, 0x727fffff, PT ;  /* 0x727fffff0300780c */ /* 0x000fda0003f04070 */
[----:B0-----:R-:W-:Y:S05]  /*7640*/  @!P0 BRA `(.L_x_141) ;  /* 0x0000000000108947 */ /* 0x001fea0003800000 */
[----:B------:R-:W-:Y:S01]  /*7650*/  IMAD.MOV.U32 R0, RZ, RZ, R15 ;  /* 0x000000ffff007224 */ /* 0x000fe200078e000f */
[----:B------:R-:W-:-:S07]  /*7660*/  MOV R9, 0x7680 ;  /* 0x0000768000097802 */ /* 0x000fce0000000f00 */
[----:B-1----:R-:W-:Y:S05]  /*7670*/  CALL.REL.NOINC `($__internal_0_$__cuda_sm20_sqrt_rn_f32_slowpath) ;  /* 0x0000000000787944 */ /* 0x002fea0003c00000 */
[----:B------:R-:W-:Y:S05]  /*7680*/  BRA `(.L_x_142) ;  /* 0x0000000000107947 */ /* 0x000fea0003800000 */
.L_x_141:
[----:B-1----:R-:W-:Y:S01]  /*7690*/  FMUL.FTZ R0, R15, R2 ;  /* 0x000000020f007220 */ /* 0x002fe20000410000 */
[----:B------:R-:W-:-:S03]  /*76a0*/  FMUL.FTZ R2, R2, 0.5 ;  /* 0x3f00000002027820 */ /* 0x000fc60000410000 */
[----:B------:R-:W-:-:S04]  /*76b0*/  FFMA R3, -R0, R0, R15 ;  /* 0x0000000000037223 */ /* 0x000fc8000000010f */
[----:B------:R-:W-:-:S07]  /*76c0*/  FFMA R0, R3, R2, R0 ;  /* 0x0000000203007223 */ /* 0x000fce0000000000 */
.L_x_142:
[----:B------:R-:W-:Y:S05]  /*76d0*/  BSYNC.RECONVERGENT B0 ;  /* 0x0000000000007941 */ /* 0x000fea0003800200 */
.L_x_140:
[----:B------:R-:W0:Y:S01]  /*76e0*/  LDCU UR8, c[0x0][0x394] ;  /* 0x00007280ff0877ac */ /* 0x000e220008000800 */
[----:B------:R-:W-:Y:S01]  /*76f0*/  FMUL R0, R0, 0.125 ;  /* 0x3e00000000007820 */ /* 0x000fe20000400000 */
[----:B------:R-:W-:Y:S01]  /*7700*/  FMNMX.NAN R6, R10, 255, PT ;  /* 0x437f00000a067809 */ /* 0x000fe20003820000 */
[----:B------:R-:W1:Y:S01]  /*7710*/  LDCU UR9, c[0x0][0x398] ;  /* 0x00007300ff0977ac */ /* 0x000e620008000800 */
[----:B------:R-:W-:Y:S02]  /*7720*/  FMNMX.NAN R8, R11, 255, PT ;  /* 0x437f00000b087809 */ /* 0x000fe40003820000 */
[----:B------:R2:W3:Y:S01]  /*7730*/  F2I.U32.TRUNC.NTZ R9, R6 ;  /* 0x0000000600097305 */ /* 0x0004e2000020f000 */
[----:B------:R-:W-:Y:S01]  /*7740*/  FMNMX.NAN R0, R0, 255, PT ;  /* 0x437f000000007809 */ /* 0x000fe20003820000 */
[----:B------:R-:W4:Y:S06]  /*7750*/  LDCU.64 UR4, c[0x0][0x388] ;  /* 0x00007100ff0477ac */ /* 0x000f2c0008000a00 */
[----:B------:R-:W5:Y:S01]  /*7760*/  F2I.U32.TRUNC.NTZ R11, R8 ;  /* 0x00000008000b7305 */ /* 0x000f62000020f000 */
[----:B0-----:R-:W-:-:S04]  /*7770*/  IMAD R4, R5, UR8, R4 ;  /* 0x0000000805047c24 */ /* 0x001fc8000f8e0204 */
[----:B-1----:R-:W-:-:S03]  /*7780*/  IMAD R4, R4, UR9, RZ ;  /* 0x0000000904047c24 */ /* 0x002fc6000f8e02ff */
[----:B------:R-:W0:Y:S02]  /*7790*/  F2I.U32.TRUNC.NTZ R13, R0 ;  /* 0x00000000000d7305 */ /* 0x000e24000020f000 */
[C---:B------:R-:W-:Y:S02]  /*77a0*/  IADD3 R2, PT, PT, R4.reuse, 0x2, RZ ;  /* 0x0000000204027810 */ /* 0x040fe40007ffe0ff */
[----:B------:R-:W-:Y:S02]  /*77b0*/  IADD3 R5, PT, PT, R4, 0x1, RZ ;  /* 0x0000000104057810 */ /* 0x000fe40007ffe0ff */
[----:B----4-:R-:W-:Y:S02]  /*77c0*/  IADD3 R2, P0, PT, R2, UR4, RZ ;  /* 0x0000000402027c10 */ /* 0x010fe4000ff1e0ff */
[----:B--2---:R-:W-:Y:S02]  /*77d0*/  IADD3 R6, P2, PT, R4, UR4, RZ ;  /* 0x0000000404067c10 */ /* 0x004fe4000ff5e0ff */
[----:B------:R-:W-:Y:S01]  /*77e0*/  IADD3 R4, P1, PT, R5, UR4, RZ ;  /* 0x0000000405047c10 */ /* 0x000fe2000ff3e0ff */
[----:B------:R-:W-:Y:S01]  /*77f0*/  IMAD.X R3, RZ, RZ, UR5, P0 ;  /* 0x00000005ff037e24 */ /* 0x000fe200080e06ff */
[----:B------:R-:W-:-:S02]  /*7800*/  IADD3.X R7, PT, PT, RZ, UR5, RZ, P2, !PT ;  /* 0x00000005ff077c10 */ /* 0x000fc400097fe4ff */
[----:B------:R-:W-:Y:S02]  /*7810*/  IADD3.X R5, PT, PT, RZ, UR5, RZ, P1, !PT ;  /* 0x00000005ff057c10 */ /* 0x000fe40008ffe4ff */
[----:B---3--:R-:W-:Y:S04]  /*7820*/  STG.E.U8 desc[UR6][R2.64], R9 ;  /* 0x0000000902007986 */ /* 0x008fe8000c101106 */
[----:B-----5:R-:W-:Y:S04]  /*7830*/  STG.E.U8 desc[UR6][R4.64], R11 ;  /* 0x0000000b04007986 */ /* 0x020fe8000c101106 */
[----:B0-----:R-:W-:Y:S01]  /*7840*/  STG.E.U8 desc[UR6][R6.64], R13 ;  /* 0x0000000d06007986 */ /* 0x001fe2000c101106 */
[----:B------:R-:W-:Y:S05]  /*7850*/  EXIT ;  /* 0x000000000000794d */ /* 0x000fea0003800000 */
        .weak           $__internal_0_$__cuda_sm20_sqrt_rn_f32_slowpath
        .type           $__internal_0_$__cuda_sm20_sqrt_rn_f32_slowpath,@function
        .size           $__internal_0_$__cuda_sm20_sqrt_rn_f32_slowpath,(.L_x_145 - $__internal_0_$__cuda_sm20_sqrt_rn_f32_slowpath)
$__internal_0_$__cuda_sm20_sqrt_rn_f32_slowpath:
[----:B------:R-:W-:-:S13]  /*7860*/  LOP3.LUT P0, RZ, R0, 0x7fffffff, RZ, 0xc0, !PT ;  /* 0x7fffffff00ff7812 */ /* 0x000fda000780c0ff */
[----:B------:R-:W-:Y:S01]  /*7870*/  @!P0 IMAD.MOV.U32 R2, RZ, RZ, R0 ;  /* 0x000000ffff028224 */ /* 0x000fe200078e0000 */
[----:B------:R-:W-:Y:S06]  /*7880*/  @!P0 BRA `(.L_x_143) ;  /* 0x0000000000408947 */ /* 0x000fec0003800000 */
[----:B------:R-:W-:-:S13]  /*7890*/  FSETP.GEU.FTZ.AND P0, PT, R0, RZ, PT ;  /* 0x000000ff0000720b */ /* 0x000fda0003f1e000 */
[----:B------:R-:W-:Y:S01]  /*78a0*/  @!P0 MOV R2, 0x7fffffff ;  /* 0x7fffffff00028802 */ /* 0x000fe20000000f00 */
[----:B------:R-:W-:Y:S06]  /*78b0*/  @!P0 BRA `(.L_x_143) ;  /* 0x0000000000348947 */ /* 0x000fec0003800000 */
[----:B------:R-:W-:-:S13]  /*78c0*/  FSETP.GTU.FTZ.AND P0, PT, |R0|, +INF , PT ;  /* 0x7f8000000000780b */ /* 0x000fda0003f1c200 */
[----:B------:R-:W-:Y:S01]  /*78d0*/  @P0 FADD.FTZ R2, R0, 1 ;  /* 0x3f80000000020421 */ /* 0x000fe20000010000 */
[----:B------:R-:W-:Y:S06]  /*78e0*/  @P0 BRA `(.L_x_143) ;  /* 0x0000000000280947 */ /* 0x000fec0003800000 */
[----:B------:R-:W-:-:S13]  /*78f0*/  FSETP.NEU.FTZ.AND P0, PT, |R0|, +INF , PT ;  /* 0x7f8000000000780b */ /* 0x000fda0003f1d200 */
[----:B------:R-:W-:-:S04]  /*7900*/  @P0 FFMA R3, R0, 1.84467440737095516160e+19, RZ ;  /* 0x5f80000000030823 */ /* 0x000fc800000000ff */
[----:B------:R-:W0:Y:S02]  /*7910*/  @P0 MUFU.RSQ R2, R3 ;  /* 0x0000000300020308 */ /* 0x000e240000001400 */
[----:B0-----:R-:W-:Y:S01]  /*7920*/  @P0 FMUL.FTZ R6, R3, R2 ;  /* 0x0000000203060220 */ /* 0x001fe20000410000 */
[----:B------:R-:W-:Y:S01]  /*7930*/  @P0 FMUL.FTZ R8, R2, 0.5 ;  /* 0x3f00000002080820 */ /* 0x000fe20000410000 */
[----:B------:R-:W-:Y:S02]  /*7940*/  @!P0 MOV R2, R0 ;  /* 0x0000000000028202 */ /* 0x000fe40000000f00 */
[----:B------:R-:W-:-:S04]  /*7950*/  @P0 FADD.FTZ R7, -R6, -RZ ;  /* 0x800000ff06070221 */ /* 0x000fc80000010100 */
[----:B------:R-:W-:-:S04]  /*7960*/  @P0 FFMA R7, R6, R7, R3 ;  /* 0x0000000706070223 */ /* 0x000fc80000000003 */
[----:B------:R-:W-:-:S04]  /*7970*/  @P0 FFMA R7, R7, R8, R6 ;  /* 0x0000000807070223 */ /* 0x000fc80000000006 */
[----:B------:R-:W-:-:S07]  /*7980*/  @P0 FMUL.FTZ R2, R7, 2.3283064365386962891e-10 ;  /* 0x2f80000007020820 */ /* 0x000fce0000410000 */
.L_x_143:
[----:B------:R-:W-:Y:S02]  /*7990*/  HFMA2 R3, -RZ, RZ, 0, 0 ;  /* 0x00000000ff037431 */ /* 0x000fe400000001ff */
[----:B------:R-:W-:Y:S01]  /*79a0*/  IMAD.MOV.U32 R0, RZ, RZ, R2 ;  /* 0x000000ffff007224 */ /* 0x000fe200078e0002 */
[----:B------:R-:W-:-:S04]  /*79b0*/  MOV R2, R9 ;  /* 0x0000000900027202 */ /* 0x000fc80000000f00 */
[----:B------:R-:W-:Y:S05]  /*79c0*/  RET.REL.NODEC R2 `(_Z5sobelPhS_jjj) ;  /* 0xffffff84028c7950 */ /* 0x000fea0003c3ffff */
.L_x_144:
[----:B------:R-:W-:-:S00]  /*79d0*/  BRA `(.L_x_144) ;  /* 0xfffffffc00fc7947 */ /* 0x000fc0000383ffff */
[----:B------:R-:W-:-:S00]  /*79e0*/  NOP ;  /* 0x0000000000007918 */ /* 0x000fc00000000000 */
        /* <DEDUP_REMOVED lines=9> */
.L_x_145:


//--------------------- .nv.shared._Z5sobelPhS_jjj --------------------------
	.section	.nv.shared._Z5sobelPhS_jjj,"aw",@nobits
	.sectionflags	@""
	.align	16
	.zero		1024


//--------------------- .nv.shared.reserved.0     --------------------------
	.section	.nv.shared.reserved.0,"aw",@nobits
	.weak		__nv_reservedSMEM_offset_0_alias
	.size		__nv_reservedSMEM_offset_0_alias, 0, 64
	.other		__nv_reservedSMEM_offset_0_alias,@"STO_CUDA_RESERVED_SHARED STV_DEFAULT"
__nv_reservedSMEM_offset_0_alias:
	.zero		0
	.zero		64


//--------------------- .nv.constant0._Z5sobelPhS_jjj --------------------------
	.section	.nv.constant0._Z5sobelPhS_jjj,"a",@progbits
	.sectionflags	@""
	.align	4
.nv.constant0._Z5sobelPhS_jjj:
	.zero		924


//--------------------- SYMBOLS --------------------------

	.type		.nv.reservedSmem.offset0,@object
	.size		.nv.reservedSmem.offset0,0x4
	.type		.nv.reservedSmem.cap,@object
	.size		.nv.reservedSmem.cap,0x4
